	.target	sm_90a

	.elftype	@"ET_EXEC"


//--------------------- .note.nv.tkinfo           --------------------------
	.section	.note.nv.tkinfo,"",@"SHT_NOTE"
	.sectionflags	@"SHF_NOTE_NV_TKINFO"
	.tkinfo
        /*0018*/ 	.word	0x00000002
        /*0030*/ 	.string	""
        /*0030*/ 	.string	"ptxas"
        /*0030*/ 	.string	"Cuda compilation tools, release 13.0, V13.0.88"
        /*0030*/ 	.string	"Build cuda_13.0.r13.0/compiler.36424714_0"
        /*0030*/ 	.string	"-arch sm_90a -m 64 "



//--------------------- .note.nv.cuinfo           --------------------------
	.section	.note.nv.cuinfo,"",@"SHT_NOTE"
	.sectionflags	@"SHF_NOTE_NV_CUINFO"
        /*0018*/ 	.short	0x0002
        /*001a*/ 	.short	0x005a
        /*001c*/ 	.short	0x0082
	.zero		2


//--------------------- .nv.info                  --------------------------
	.section	.nv.info,"",@"SHT_CUDA_INFO"
	.align	4


	//----- nvinfo : EIATTR_REGCOUNT
	.align		4
        /*0000*/ 	.byte	0x04, 0x2f
        /*0002*/ 	.short	(.L_15 - .L_14)
	.align		4
.L_14:
        /*0004*/ 	.word	index@(_ZN7cutlass13device_kernelINS_4gemm6kernel13GemmUniversalIN4cute5tupleIJiiiiEEENS1_10collective13CollectiveMmaINS1_34MainloopSm90TmaGmmaWarpSpecializedILi5ENS5_IJNS4_1CILi1EEESB_SB_EEENS1_32KernelTmaWarpSpecializedPingpongEEENS5_IJNSA_ILi64EEESF_NSA_ILi128EEEEEENS_6half_tENS5_IJlSB_lEEESI_SJ_NS4_8TiledMMAINS4_8MMA_AtomIJNS4_4SM904GMMA25MMA_64x64x16_F32F16F16_SSILNSN_5MajorE0ELSP_0ELNSN_7ScaleInE1ELSQ_1EEEEEENS4_6LayoutISC_NS5_IJNSA_ILi0EEESU_SU_EEEEENS5_IJNS4_10UnderscoreESX_SX_EEEEENS4_13SM90_TMA_LOADENS4_14ComposedLayoutINS4_7SwizzleILi3ELi4ELi3EEENS4_18smem_ptr_flag_bitsILi16EEENST_INS5_IJNSA_ILi8EEESF_EEENS5_IJSF_SB_EEEEEEEvNS4_8identityES10_S1A_vS1B_EENS_8epilogue10collective6detail29Sm90TmaWarpSpecializedAdapterINS1E_15DefaultEpilogueISI_SJ_SJ_NS1D_6thread17LinearCombinationISI_Li1EffLNS1I_9ScaleType4KindE0ELNS_15FloatRoundStyleE2ESI_EENS1_15EpilogueDefaultEEEEEvvEEEEvNT_6ParamsE)
        /*0008*/ 	.word	0x000000a8


	//----- nvinfo : EIATTR_FRAME_SIZE
	.align		4
.L_15:
        /*000c*/ 	.byte	0x04, 0x11
        /*000e*/ 	.short	(.L_17 - .L_16)
	.align		4
.L_16:
        /*0010*/ 	.word	index@(_ZN7cutlass13device_kernelINS_4gemm6kernel13GemmUniversalIN4cute5tupleIJiiiiEEENS1_10collective13CollectiveMmaINS1_34MainloopSm90TmaGmmaWarpSpecializedILi5ENS5_IJNS4_1CILi1EEESB_SB_EEENS1_32KernelTmaWarpSpecializedPingpongEEENS5_IJNSA_ILi64EEESF_NSA_ILi128EEEEEENS_6half_tENS5_IJlSB_lEEESI_SJ_NS4_8TiledMMAINS4_8MMA_AtomIJNS4_4SM904GMMA25MMA_64x64x16_F32F16F16_SSILNSN_5MajorE0ELSP_0ELNSN_7ScaleInE1ELSQ_1EEEEEENS4_6LayoutISC_NS5_IJNSA_ILi0EEESU_SU_EEEEENS5_IJNS4_10UnderscoreESX_SX_EEEEENS4_13SM90_TMA_LOADENS4_14ComposedLayoutINS4_7SwizzleILi3ELi4ELi3EEENS4_18smem_ptr_flag_bitsILi16EEENST_INS5_IJNSA_ILi8EEESF_EEENS5_IJSF_SB_EEEEEEEvNS4_8identityES10_S1A_vS1B_EENS_8epilogue10collective6detail29Sm90TmaWarpSpecializedAdapterINS1E_15DefaultEpilogueISI_SJ_SJ_NS1D_6thread17LinearCombinationISI_Li1EffLNS1I_9ScaleType4KindE0ELNS_15FloatRoundStyleE2ESI_EENS1_15EpilogueDefaultEEEEEvvEEEEvNT_6ParamsE)
        /*0014*/ 	.word	0x00000008


	//----- nvinfo : EIATTR_MIN_STACK_SIZE
	.align		4
.L_17:
        /*0018*/ 	.byte	0x04, 0x12
        /*001a*/ 	.short	(.L_19 - .L_18)
	.align		4
.L_18:
        /*001c*/ 	.word	index@(_ZN7cutlass13device_kernelINS_4gemm6kernel13GemmUniversalIN4cute5tupleIJiiiiEEENS1_10collective13CollectiveMmaINS1_34MainloopSm90TmaGmmaWarpSpecializedILi5ENS5_IJNS4_1CILi1EEESB_SB_EEENS1_32KernelTmaWarpSpecializedPingpongEEENS5_IJNSA_ILi64EEESF_NSA_ILi128EEEEEENS_6half_tENS5_IJlSB_lEEESI_SJ_NS4_8TiledMMAINS4_8MMA_AtomIJNS4_4SM904GMMA25MMA_64x64x16_F32F16F16_SSILNSN_5MajorE0ELSP_0ELNSN_7ScaleInE1ELSQ_1EEEEEENS4_6LayoutISC_NS5_IJNSA_ILi0EEESU_SU_EEEEENS5_IJNS4_10UnderscoreESX_SX_EEEEENS4_13SM90_TMA_LOADENS4_14ComposedLayoutINS4_7SwizzleILi3ELi4ELi3EEENS4_18smem_ptr_flag_bitsILi16EEENST_INS5_IJNSA_ILi8EEESF_EEENS5_IJSF_SB_EEEEEEEvNS4_8identityES10_S1A_vS1B_EENS_8epilogue10collective6detail29Sm90TmaWarpSpecializedAdapterINS1E_15DefaultEpilogueISI_SJ_SJ_NS1D_6thread17LinearCombinationISI_Li1EffLNS1I_9ScaleType4KindE0ELNS_15FloatRoundStyleE2ESI_EENS1_15EpilogueDefaultEEEEEvvEEEEvNT_6ParamsE)
        /*0020*/ 	.word	0x00000008
.L_19:


//--------------------- .nv.compat                --------------------------
	.section	.nv.compat,"",@"SHT_CUDA_COMPAT_INFO"
	.align	4
        /*0000*/ 	.byte	0x02, 0x09, 0x01, 0x00, 0x02, 0x02, 0x04, 0x00, 0x02, 0x05, 0x05, 0x00, 0x03, 0x07, 0x01, 0x01
        /*0010*/ 	.byte	0x02, 0x03, 0x01, 0x00, 0x02, 0x06, 0x01, 0x00, 0x04, 0x0b, 0x08, 0x00, 0x00, 0x00, 0x00, 0x00
        /*0020*/ 	.byte	0x00, 0x00, 0x00, 0x00


//--------------------- .nv.info._ZN7cutlass13device_kernelINS_4gemm6kernel13GemmUniversalIN4cute5tupleIJiiiiEEENS1_10collective13CollectiveMmaINS1_34MainloopSm90TmaGmmaWarpSpecializedILi5ENS5_IJNS4_1CILi1EEESB_SB_EEENS1_32KernelTmaWarpSpecializedPingpongEEENS5_IJNSA_ILi64EEESF_NSA_ILi128EEEEEENS_6half_tENS5_IJlSB_lEEESI_SJ_NS4_8TiledMMAINS4_8MMA_AtomIJNS4_4SM904GMMA25MMA_64x64x16_F32F16F16_SSILNSN_5MajorE0ELSP_0ELNSN_7ScaleInE1ELSQ_1EEEEEENS4_6LayoutISC_NS5_IJNSA_ILi0EEESU_SU_EEEEENS5_IJNS4_10UnderscoreESX_SX_EEEEENS4_13SM90_TMA_LOADENS4_14ComposedLayoutINS4_7SwizzleILi3ELi4ELi3EEENS4_18smem_ptr_flag_bitsILi16EEENST_INS5_IJNSA_ILi8EEESF_EEENS5_IJSF_SB_EEEEEEEvNS4_8identityES10_S1A_vS1B_EENS_8epilogue10collective6detail29Sm90TmaWarpSpecializedAdapterINS1E_15DefaultEpilogueISI_SJ_SJ_NS1D_6thread17LinearCombinationISI_Li1EffLNS1I_9ScaleType4KindE0ELNS_15FloatRoundStyleE2ESI_EENS1_15EpilogueDefaultEEEEEvvEEEEvNT_6ParamsE --------------------------
	.section	.nv.info._ZN7cutlass13device_kernelINS_4gemm6kernel13GemmUniversalIN4cute5tupleIJiiiiEEENS1_10collective13CollectiveMmaINS1_34MainloopSm90TmaGmmaWarpSpecializedILi5ENS5_IJNS4_1CILi1EEESB_SB_EEENS1_32KernelTmaWarpSpecializedPingpongEEENS5_IJNSA_ILi64EEESF_NSA_ILi128EEEEEENS_6half_tENS5_IJlSB_lEEESI_SJ_NS4_8TiledMMAINS4_8MMA_AtomIJNS4_4SM904GMMA25MMA_64x64x16_F32F16F16_SSILNSN_5MajorE0ELSP_0ELNSN_7ScaleInE1ELSQ_1EEEEEENS4_6LayoutISC_NS5_IJNSA_ILi0EEESU_SU_EEEEENS5_IJNS4_10UnderscoreESX_SX_EEEEENS4_13SM90_TMA_LOADENS4_14ComposedLayoutINS4_7SwizzleILi3ELi4ELi3EEENS4_18smem_ptr_flag_bitsILi16EEENST_INS5_IJNSA_ILi8EEESF_EEENS5_IJSF_SB_EEEEEEEvNS4_8identityES10_S1A_vS1B_EENS_8epilogue10collective6detail29Sm90TmaWarpSpecializedAdapterINS1E_15DefaultEpilogueISI_SJ_SJ_NS1D_6thread17LinearCombinationISI_Li1EffLNS1I_9ScaleType4KindE0ELNS_15FloatRoundStyleE2ESI_EENS1_15EpilogueDefaultEEEEEvvEEEEvNT_6ParamsE,"",@"SHT_CUDA_INFO"
	.sectionflags	@""
	.align	4


	//----- nvinfo : EIATTR_CUDA_API_VERSION
	.align		4
        /*0000*/ 	.byte	0x04, 0x37
        /*0002*/ 	.short	(.L_21 - .L_20)
.L_20:
        /*0004*/ 	.word	0x00000082


	//----- nvinfo : EIATTR_KPARAM_INFO
	.align		4
.L_21:
        /*0008*/ 	.byte	0x04, 0x17
        /*000a*/ 	.short	(.L_23 - .L_22)
.L_22:
        /*000c*/ 	.word	0x00000000
        /*0010*/ 	.short	0x0000
        /*0012*/ 	.short	0x0070
        /*0014*/ 	.byte	0x00, 0xf0, 0x01, 0x10


	//----- nvinfo : EIATTR_SPARSE_MMA_MASK
	.align		4
.L_23:
        /*0018*/ 	.byte	0x03, 0x50
        /*001a*/ 	.short	0x0000


	//----- nvinfo : EIATTR_MAXREG_COUNT
	.align		4
        /*001c*/ 	.byte	0x03, 0x1b
        /*001e*/ 	.short	0x00a8


	//----- nvinfo : EIATTR_NUM_BARRIERS
	.align		4
        /*0020*/ 	.byte	0x02, 0x4c
        /*0022*/ 	.byte	0x01
	.zero		1


	//----- nvinfo : EIATTR_EXTERNS
	.align		4
        /*0024*/ 	.byte	0x04, 0x0f
        /*0026*/ 	.short	(.L_25 - .L_24)


	//   ....[0]....
	.align		4
.L_24:
        /*0028*/ 	.word	index@(__assertfail)


	//----- nvinfo : EIATTR_ANNOTATIONS
	.align		4
.L_25:
        /*002c*/ 	.byte	0x04, 0x55
        /*002e*/ 	.short	(.L_27 - .L_26)


	//   ....[0]....
.L_26:
        /*0030*/ 	.word	0x00000001
        /*0034*/ 	.byte	0xf0, 0x0a, 0x00, 0x00, 0x01, 0x00, 0x00, 0x00, 0x10, 0x12, 0x00, 0x00, 0x01, 0x00, 0x00, 0x00
        /*0044*/ 	.byte	0x50, 0x46, 0x00, 0x00, 0x01, 0x00, 0x00, 0x00, 0xb0, 0x52, 0x00, 0x00


	//----- nvinfo : EIATTR_MERCURY_ISA_VERSION
	.align		4
.L_27:
        /*0050*/ 	.byte	0x03, 0x5f
        /*0052*/ 	.short	0x0101


	//----- nvinfo : EIATTR_INT_WARP_WIDE_INSTR_OFFSETS
	.align		4
        /*0054*/ 	.byte	0x04, 0x31
        /*0056*/ 	.short	(.L_29 - .L_28)


	//   ....[0]....
.L_28:
        /*0058*/ 	.word	0x00000410


	//   ....[1]....
        /*005c*/ 	.word	0x00000430


	//   ....[2]....
        /*0060*/ 	.word	0x000004b0


	//   ....[3]....
        /*0064*/ 	.word	0x000004c0


	//   ....[4]....
        /*0068*/ 	.word	0x000004d0


	//   ....[5]....
        /*006c*/ 	.word	0x000004f0


	//   ....[6]....
        /*0070*/ 	.word	0x00000580


	//   ....[7]....
        /*0074*/ 	.word	0x000005a0


	//----- nvinfo : EIATTR_COOP_GROUP_MASK_REGIDS
	.align		4
.L_29:
        /*0078*/ 	.byte	0x04, 0x29
        /*007a*/ 	.short	(.L_31 - .L_30)


	//   ....[0]....
.L_30:
        /*007c*/ 	.word	0xffffffff


	//   ....[1]....
        /*0080*/ 	.word	0xffffffff


	//   ....[2]....
        /*0084*/ 	.word	0xffffffff


	//   ....[3]....
        /*0088*/ 	.word	0xffffffff


	//   ....[4]....
        /*008c*/ 	.word	0xffffffff


	//   ....[5]....
        /*0090*/ 	.word	0xffffffff


	//----- nvinfo : EIATTR_COOP_GROUP_INSTR_OFFSETS
	.align		4
.L_31:
        /*0094*/ 	.byte	0x04, 0x28
        /*0096*/ 	.short	(.L_33 - .L_32)


	//   ....[0]....
.L_32:
        /*0098*/ 	.word	0x00000070


	//   ....[1]....
        /*009c*/ 	.word	0x00000080


	//   ....[2]....
        /*00a0*/ 	.word	0x00000140


	//   ....[3]....
        /*00a4*/ 	.word	0x000002f0


	//   ....[4]....
        /*00a8*/ 	.word	0x00000330


	//   ....[5]....
        /*00ac*/ 	.word	0x00000370


	//----- nvinfo : EIATTR_REG_RECONFIG
	.align		4
.L_33:
        /*00b0*/ 	.byte	0x01, 0x54
	.zero		2


	//----- nvinfo : EIATTR_SYSCALL_OFFSETS
	.align		4
        /*00b4*/ 	.byte	0x04, 0x46
        /*00b6*/ 	.short	(.L_35 - .L_34)


	//   ....[0]....
.L_34:
        /*00b8*/ 	.word	0x00001710


	//----- nvinfo : EIATTR_MBARRIER_INSTR_OFFSETS
	.align		4
.L_35:
        /*00bc*/ 	.byte	0x04, 0x39
        /*00be*/ 	.short	(.L_37 - .L_36)


	//   ....[0]....
.L_36:
        /*00c0*/ 	.word	0x00000240
        /*00c4*/ 	.word	0x000000ff
        /*00c8*/ 	.word	0x00000000
        /*00cc*/ 	.short	0x0100
        /*00ce*/ 	.byte	0x08
	.zero		1


	//   ....[1]....
        /*00d0*/ 	.word	0x00000250
        /*00d4*/ 	.word	0x000000ff
        /*00d8*/ 	.word	0x00000028
        /*00dc*/ 	.short	0x0100
        /*00de*/ 	.byte	0x08
	.zero		1


	//   ....[2]....
        /*00e0*/ 	.word	0x00000260
        /*00e4*/ 	.word	0x000000ff
        /*00e8*/ 	.word	0x00000008
        /*00ec*/ 	.short	0x0100
        /*00ee*/ 	.byte	0x08
	.zero		1


	//   ....[3]....
        /*00f0*/ 	.word	0x00000270
        /*00f4*/ 	.word	0x000000ff
        /*00f8*/ 	.word	0x00000030
        /*00fc*/ 	.short	0x0100
        /*00fe*/ 	.byte	0x08
	.zero		1


	//   ....[4]....
        /*0100*/ 	.word	0x00000280
        /*0104*/ 	.word	0x000000ff
        /*0108*/ 	.word	0x00000010
        /*010c*/ 	.short	0x0100
        /*010e*/ 	.byte	0x08
	.zero		1


	//   ....[5]....
        /*0110*/ 	.word	0x00000290
        /*0114*/ 	.word	0x000000ff
        /*0118*/ 	.word	0x00000038
        /*011c*/ 	.short	0x0100
        /*011e*/ 	.byte	0x08
	.zero		1


	//   ....[6]....
        /*0120*/ 	.word	0x000002a0
        /*0124*/ 	.word	0x000000ff
        /*0128*/ 	.word	0x00000018
        /*012c*/ 	.short	0x0100
        /*012e*/ 	.byte	0x08
	.zero		1


	//   ....[7]....
        /*0130*/ 	.word	0x000002b0
        /*0134*/ 	.word	0x000000ff
        /*0138*/ 	.word	0x00000040
        /*013c*/ 	.short	0x0100
        /*013e*/ 	.byte	0x08
	.zero		1


	//   ....[8]....
        /*0140*/ 	.word	0x000002c0
        /*0144*/ 	.word	0x000000ff
        /*0148*/ 	.word	0x00000020
        /*014c*/ 	.short	0x0100
        /*014e*/ 	.byte	0x08
	.zero		1


	//   ....[9]....
        /*0150*/ 	.word	0x000002d0
        /*0154*/ 	.word	0x000000ff
        /*0158*/ 	.word	0x00000048
        /*015c*/ 	.short	0x0100
        /*015e*/ 	.byte	0x08
	.zero		1


	//   ....[10]....
        /*0160*/ 	.word	0x000005e0
        /*0164*/ 	.word	0x000000ff
        /*0168*/ 	.word	0x00000080
        /*016c*/ 	.short	0x0100
        /*016e*/ 	.byte	0x08
	.zero		1


	//   ....[11]....
        /*0170*/ 	.word	0x00000650
        /*0174*/ 	.word	0x000000ff
        /*0178*/ 	.word	0x00000088
        /*017c*/ 	.short	0x0100
        /*017e*/ 	.byte	0x08
	.zero		1


	//   ....[12]....
        /*0180*/ 	.word	0x00000670
        /*0184*/ 	.word	0x000000ff
        /*0188*/ 	.word	0x00000060
        /*018c*/ 	.short	0x0100
        /*018e*/ 	.byte	0x09
	.zero		1


	//   ....[13]....
        /*0190*/ 	.word	0x00000680
        /*0194*/ 	.word	0x000000ff
        /*0198*/ 	.word	0x00000068
        /*019c*/ 	.short	0x0100
        /*019e*/ 	.byte	0x09
	.zero		1


	//   ....[14]....
        /*01a0*/ 	.word	0x00000690
        /*01a4*/ 	.word	0x000000ff
        /*01a8*/ 	.word	0x00000070
        /*01ac*/ 	.short	0x0100
        /*01ae*/ 	.byte	0x09
	.zero		1


	//   ....[15]....
        /*01b0*/ 	.word	0x000006a0
        /*01b4*/ 	.word	0x000000ff
        /*01b8*/ 	.word	0x00000078
        /*01bc*/ 	.short	0x0100
        /*01be*/ 	.byte	0x09
	.zero		1


	//   ....[16]....
        /*01c0*/ 	.word	0x000015d0
        /*01c4*/ 	.word	0x000000ff
        /*01c8*/ 	.word	0xfffffff8
        /*01cc*/ 	.short	0x010a
        /*01ce*/ 	.byte	0x2b
	.zero		1


	//   ....[17]....
        /*01d0*/ 	.word	0x00001790
        /*01d4*/ 	.word	0x00000003
        /*01d8*/ 	.word	0x00000000
        /*01dc*/ 	.short	0x010a
        /*01de*/ 	.byte	0x3f
	.zero		1


	//   ....[18]....
        /*01e0*/ 	.word	0x000017d0
        /*01e4*/ 	.word	0x00000003
        /*01e8*/ 	.word	0x00000000
        /*01ec*/ 	.short	0x010a
        /*01ee*/ 	.byte	0x3f
	.zero		1


	//   ....[19]....
        /*01f0*/ 	.word	0x00001c90
        /*01f4*/ 	.word	0x000000ff
        /*01f8*/ 	.word	0x00000000
        /*01fc*/ 	.short	0x010a
        /*01fe*/ 	.byte	0x04
	.zero		1


	//   ....[20]....
        /*0200*/ 	.word	0x00001cd0
        /*0204*/ 	.word	0x000000ff
        /*0208*/ 	.word	0x00000000
        /*020c*/ 	.short	0x010a
        /*020e*/ 	.byte	0x04
	.zero		1


	//   ....[21]....
        /*0210*/ 	.word	0x000020f0
        /*0214*/ 	.word	0x000000ff
        /*0218*/ 	.word	0x00000000
        /*021c*/ 	.short	0x0101
        /*021e*/ 	.byte	0x04
	.zero		1


	//   ....[22]....
        /*0220*/ 	.word	0x000021f0
        /*0224*/ 	.word	0x00000003
        /*0228*/ 	.word	0x00000000
        /*022c*/ 	.short	0x0101
        /*022e*/ 	.byte	0x30
	.zero		1


	//   ....[23]....
        /*0230*/ 	.word	0x000022c0
        /*0234*/ 	.word	0x000000ff
        /*0238*/ 	.word	0x00000000
        /*023c*/ 	.short	0x0101
        /*023e*/ 	.byte	0x06
	.zero		1


	//   ....[24]....
        /*0240*/ 	.word	0x00002330
        /*0244*/ 	.word	0x000000ff
        /*0248*/ 	.word	0x00000008
        /*024c*/ 	.short	0x010a
        /*024e*/ 	.byte	0x2b
	.zero		1


	//   ....[25]....
        /*0250*/ 	.word	0x00004690
        /*0254*/ 	.word	0x00000000
        /*0258*/ 	.word	0x00000000
        /*025c*/ 	.short	0x0101
        /*025e*/ 	.byte	0x30
	.zero		1


	//   ....[26]....
        /*0260*/ 	.word	0x00004f80
        /*0264*/ 	.word	0x0000000b
        /*0268*/ 	.word	0x00000028
        /*026c*/ 	.short	0x010a
        /*026e*/ 	.byte	0x3f
	.zero		1


	//   ....[27]....
        /*0270*/ 	.word	0x000053e0
        /*0274*/ 	.word	0x00000006
        /*0278*/ 	.word	0x00000088
        /*027c*/ 	.short	0x0101
        /*027e*/ 	.byte	0x3f
	.zero		1


	//   ....[28]....
        /*0280*/ 	.word	0x00005b00
        /*0284*/ 	.word	0x00000007
        /*0288*/ 	.word	0x00000000
        /*028c*/ 	.short	0x010a
        /*028e*/ 	.byte	0x3f
	.zero		1


	//   ....[29]....
        /*0290*/ 	.word	0x00005b80
        /*0294*/ 	.word	0x00000006
        /*0298*/ 	.word	0x00000000
        /*029c*/ 	.short	0x010a
        /*029e*/ 	.byte	0x3f
	.zero		1


	//   ....[30]....
        /*02a0*/ 	.word	0x00005c10
        /*02a4*/ 	.word	0x00000007
        /*02a8*/ 	.word	0x00000000
        /*02ac*/ 	.short	0x010a
        /*02ae*/ 	.byte	0x3f
	.zero		1


	//   ....[31]....
        /*02b0*/ 	.word	0x00005ca0
        /*02b4*/ 	.word	0x00000006
        /*02b8*/ 	.word	0x00000000
        /*02bc*/ 	.short	0x010a
        /*02be*/ 	.byte	0x3f
	.zero		1


	//   ....[32]....
        /*02c0*/ 	.word	0x00005d30
        /*02c4*/ 	.word	0x00000005
        /*02c8*/ 	.word	0x00000000
        /*02cc*/ 	.short	0x010a
        /*02ce*/ 	.byte	0x3f
	.zero		1


	//   ....[33]....
        /*02d0*/ 	.word	0x00005da0
        /*02d4*/ 	.word	0x00000003
        /*02d8*/ 	.word	0xfffffff8
        /*02dc*/ 	.short	0x010a
        /*02de*/ 	.byte	0x3f
	.zero		1


	//   ....[34]....
        /*02e0*/ 	.word	0x00005df0
        /*02e4*/ 	.word	0x00000003
        /*02e8*/ 	.word	0x00000000
        /*02ec*/ 	.short	0x010a
        /*02ee*/ 	.byte	0x3f
	.zero		1


	//   ....[35]....
        /*02f0*/ 	.word	0x00005e50
        /*02f4*/ 	.word	0x00000004
        /*02f8*/ 	.word	0x00000000
        /*02fc*/ 	.short	0x010a
        /*02fe*/ 	.byte	0x3f
	.zero		1


	//   ....[36]....
        /*0300*/ 	.word	0x00005eb0
        /*0304*/ 	.word	0x00000003
        /*0308*/ 	.word	0x00000008
        /*030c*/ 	.short	0x010a
        /*030e*/ 	.byte	0x3f
	.zero		1


	//   ....[37]....
        /*0310*/ 	.word	0x00005f80
        /*0314*/ 	.word	0x0000000b
        /*0318*/ 	.word	0x00000028
        /*031c*/ 	.short	0x010a
        /*031e*/ 	.byte	0x3f
	.zero		1


	//   ....[38]....
        /*0320*/ 	.word	0x00006050
        /*0324*/ 	.word	0x00000007
        /*0328*/ 	.word	0x00000000
        /*032c*/ 	.short	0x010a
        /*032e*/ 	.byte	0x3f
	.zero		1


	//   ....[39]....
        /*0330*/ 	.word	0x000060a0
        /*0334*/ 	.word	0x00000006
        /*0338*/ 	.word	0x00000000
        /*033c*/ 	.short	0x010a
        /*033e*/ 	.byte	0x3f
	.zero		1


	//   ....[40]....
        /*0340*/ 	.word	0x000060f0
        /*0344*/ 	.word	0x00000007
        /*0348*/ 	.word	0x00000000
        /*034c*/ 	.short	0x010a
        /*034e*/ 	.byte	0x3f
	.zero		1


	//   ....[41]....
        /*0350*/ 	.word	0x00006140
        /*0354*/ 	.word	0x00000006
        /*0358*/ 	.word	0x00000000
        /*035c*/ 	.short	0x010a
        /*035e*/ 	.byte	0x3f
	.zero		1


	//----- nvinfo : EIATTR_NUM_MBARRIERS
	.align		4
.L_37:
        /*0360*/ 	.byte	0x03, 0x38
        /*0362*/ 	.short	0x0010


	//----- nvinfo : EIATTR_EXIT_INSTR_OFFSETS
	.align		4
        /*0364*/ 	.byte	0x04, 0x1c
        /*0366*/ 	.short	(.L_39 - .L_38)


	//   ....[0]....
.L_38:
        /*0368*/ 	.word	0x000011a0


	//   ....[1]....
        /*036c*/ 	.word	0x00001200


	//   ....[2]....
        /*0370*/ 	.word	0x00004cb0


	//   ....[3]....
        /*0374*/ 	.word	0x00004ce0


	//   ....[4]....
        /*0378*/ 	.word	0x00005d80


	//----- nvinfo : EIATTR_MAX_THREADS
	.align		4
.L_39:
        /*037c*/ 	.byte	0x04, 0x05
        /*037e*/ 	.short	(.L_41 - .L_40)
.L_40:
        /*0380*/ 	.word	0x00000180
        /*0384*/ 	.word	0x00000001
        /*0388*/ 	.word	0x00000001


	//----- nvinfo : EIATTR_CRS_STACK_SIZE
	.align		4
.L_41:
        /*038c*/ 	.byte	0x04, 0x1e
        /*038e*/ 	.short	(.L_43 - .L_42)
.L_42:
        /*0390*/ 	.word	0x00000000


	//----- nvinfo : EIATTR_CBANK_PARAM_SIZE
	.align		4
.L_43:
        /*0394*/ 	.byte	0x03, 0x19
        /*0396*/ 	.short	0x0470


	//----- nvinfo : EIATTR_PARAM_CBANK
	.align		4
        /*0398*/ 	.byte	0x04, 0x0a
        /*039a*/ 	.short	(.L_45 - .L_44)
	.align		4
.L_44:
        /*039c*/ 	.word	index@(.nv.constant0._ZN7cutlass13device_kernelINS_4gemm6kernel13GemmUniversalIN4cute5tupleIJiiiiEEENS1_10collective13CollectiveMmaINS1_34MainloopSm90TmaGmmaWarpSpecializedILi5ENS5_IJNS4_1CILi1EEESB_SB_EEENS1_32KernelTmaWarpSpecializedPingpongEEENS5_IJNSA_ILi64EEESF_NSA_ILi128EEEEEENS_6half_tENS5_IJlSB_lEEESI_SJ_NS4_8TiledMMAINS4_8MMA_AtomIJNS4_4SM904GMMA25MMA_64x64x16_F32F16F16_SSILNSN_5MajorE0ELSP_0ELNSN_7ScaleInE1ELSQ_1EEEEEENS4_6LayoutISC_NS5_IJNSA_ILi0EEESU_SU_EEEEENS5_IJNS4_10UnderscoreESX_SX_EEEEENS4_13SM90_TMA_LOADENS4_14ComposedLayoutINS4_7SwizzleILi3ELi4ELi3EEENS4_18smem_ptr_flag_bitsILi16EEENST_INS5_IJNSA_ILi8EEESF_EEENS5_IJSF_SB_EEEEEEEvNS4_8identityES10_S1A_vS1B_EENS_8epilogue10collective6detail29Sm90TmaWarpSpecializedAdapterINS1E_15DefaultEpilogueISI_SJ_SJ_NS1D_6thread17LinearCombinationISI_Li1EffLNS1I_9ScaleType4KindE0ELNS_15FloatRoundStyleE2ESI_EENS1_15EpilogueDefaultEEEEEvvEEEEvNT_6ParamsE)
        /*03a0*/ 	.short	0x0210
        /*03a2*/ 	.short	0x0470


	//----- nvinfo : EIATTR_SW_WAR
	.align		4
.L_45:
        /*03a4*/ 	.byte	0x04, 0x36
        /*03a6*/ 	.short	(.L_47 - .L_46)
.L_46:
        /*03a8*/ 	.word	0x00000008
.L_47:


//--------------------- .nv.callgraph             --------------------------
	.section	.nv.callgraph,"",@"SHT_CUDA_CALLGRAPH"
	.align	4
	.sectionentsize	8
	.align		4
        /*0000*/ 	.word	0x00000000
	.align		4
        /*0004*/ 	.word	0xffffffff
	.align		4
        /*0008*/ 	.word	index@(_ZN7cutlass13device_kernelINS_4gemm6kernel13GemmUniversalIN4cute5tupleIJiiiiEEENS1_10collective13CollectiveMmaINS1_34MainloopSm90TmaGmmaWarpSpecializedILi5ENS5_IJNS4_1CILi1EEESB_SB_EEENS1_32KernelTmaWarpSpecializedPingpongEEENS5_IJNSA_ILi64EEESF_NSA_ILi128EEEEEENS_6half_tENS5_IJlSB_lEEESI_SJ_NS4_8TiledMMAINS4_8MMA_AtomIJNS4_4SM904GMMA25MMA_64x64x16_F32F16F16_SSILNSN_5MajorE0ELSP_0ELNSN_7ScaleInE1ELSQ_1EEEEEENS4_6LayoutISC_NS5_IJNSA_ILi0EEESU_SU_EEEEENS5_IJNS4_10UnderscoreESX_SX_EEEEENS4_13SM90_TMA_LOADENS4_14ComposedLayoutINS4_7SwizzleILi3ELi4ELi3EEENS4_18smem_ptr_flag_bitsILi16EEENST_INS5_IJNSA_ILi8EEESF_EEENS5_IJSF_SB_EEEEEEEvNS4_8identityES10_S1A_vS1B_EENS_8epilogue10collective6detail29Sm90TmaWarpSpecializedAdapterINS1E_15DefaultEpilogueISI_SJ_SJ_NS1D_6thread17LinearCombinationISI_Li1EffLNS1I_9ScaleType4KindE0ELNS_15FloatRoundStyleE2ESI_EENS1_15EpilogueDefaultEEEEEvvEEEEvNT_6ParamsE)
	.align		4
        /*000c*/ 	.word	index@(__assertfail)
	.align		4
        /*0010*/ 	.word	0x00000000
	.align		4
        /*0014*/ 	.word	0xfffffffe
	.align		4
        /*0018*/ 	.word	0x00000000
	.align		4
        /*001c*/ 	.word	0xfffffffd
	.align		4
        /*0020*/ 	.word	0x00000000
	.align		4
        /*0024*/ 	.word	0xfffffffc


//--------------------- .nv.constant4             --------------------------
	.section	.nv.constant4,"a",@progbits
	.align	8
	.align		8
.nv.constant4:
        /*0000*/ 	.dword	__assertfail
	.align		8
        /*0008*/ 	.dword	__unnamed_1
	.align		8
        /*0010*/ 	.dword	_ZN39_INTERNAL_e92aab20_4_k_cu_9e613ab1_32274cuda3std3__45__cpo5beginE
	.align		8
        /*0018*/ 	.dword	_ZN39_INTERNAL_e92aab20_4_k_cu_9e613ab1_32274cuda3std3__45__cpo3endE
	.align		8
        /*0020*/ 	.dword	_ZN39_INTERNAL_e92aab20_4_k_cu_9e613ab1_32274cuda3std3__45__cpo6cbeginE
	.align		8
        /*0028*/ 	.dword	_ZN39_INTERNAL_e92aab20_4_k_cu_9e613ab1_32274cuda3std3__45__cpo4cendE
	.align		8
        /*0030*/ 	.dword	_ZN39_INTERNAL_e92aab20_4_k_cu_9e613ab1_32274cuda3std3__441_GLOBAL__N__e92aab20_4_k_cu_9e613ab1_32276ignoreE
	.align		8
        /*0038*/ 	.dword	_ZN39_INTERNAL_e92aab20_4_k_cu_9e613ab1_32274cuda3std3__419piecewise_constructE
	.align		8
        /*0040*/ 	.dword	_ZN39_INTERNAL_e92aab20_4_k_cu_9e613ab1_32274cuda3std3__48in_placeE
	.align		8
        /*0048*/ 	.dword	_ZN39_INTERNAL_e92aab20_4_k_cu_9e613ab1_32274cuda3std6ranges3__45__cpo4swapE
	.align		8
        /*0050*/ 	.dword	_ZN39_INTERNAL_e92aab20_4_k_cu_9e613ab1_32274cuda3std6ranges3__45__cpo9iter_moveE
	.align		8
        /*0058*/ 	.dword	_ZN39_INTERNAL_e92aab20_4_k_cu_9e613ab1_32274cute7productE
	.align		8
        /*0060*/ 	.dword	_ZN39_INTERNAL_e92aab20_4_k_cu_9e613ab1_32274cute1_E
	.align		8
        /*0068*/ 	.dword	$str$22
	.align		8
        /*0070*/ 	.dword	$str$23


//--------------------- .text._ZN7cutlass13device_kernelINS_4gemm6kernel13GemmUniversalIN4cute5tupleIJiiiiEEENS1_10collective13CollectiveMmaINS1_34MainloopSm90TmaGmmaWarpSpecializedILi5ENS5_IJNS4_1CILi1EEESB_SB_EEENS1_32KernelTmaWarpSpecializedPingpongEEENS5_IJNSA_ILi64EEESF_NSA_ILi128EEEEEENS_6half_tENS5_IJlSB_lEEESI_SJ_NS4_8TiledMMAINS4_8MMA_AtomIJNS4_4SM904GMMA25MMA_64x64x16_F32F16F16_SSILNSN_5MajorE0ELSP_0ELNSN_7ScaleInE1ELSQ_1EEEEEENS4_6LayoutISC_NS5_IJNSA_ILi0EEESU_SU_EEEEENS5_IJNS4_10UnderscoreESX_SX_EEEEENS4_13SM90_TMA_LOADENS4_14ComposedLayoutINS4_7SwizzleILi3ELi4ELi3EEENS4_18smem_ptr_flag_bitsILi16EEENST_INS5_IJNSA_ILi8EEESF_EEENS5_IJSF_SB_EEEEEEEvNS4_8identityES10_S1A_vS1B_EENS_8epilogue10collective6detail29Sm90TmaWarpSpecializedAdapterINS1E_15DefaultEpilogueISI_SJ_SJ_NS1D_6thread17LinearCombinationISI_Li1EffLNS1I_9ScaleType4KindE0ELNS_15FloatRoundStyleE2ESI_EENS1_15EpilogueDefaultEEEEEvvEEEEvNT_6ParamsE --------------------------
	.section	.text._ZN7cutlass13device_kernelINS_4gemm6kernel13GemmUniversalIN4cute5tupleIJiiiiEEENS1_10collective13CollectiveMmaINS1_34MainloopSm90TmaGmmaWarpSpecializedILi5ENS5_IJNS4_1CILi1EEESB_SB_EEENS1_32KernelTmaWarpSpecializedPingpongEEENS5_IJNSA_ILi64EEESF_NSA_ILi128EEEEEENS_6half_tENS5_IJlSB_lEEESI_SJ_NS4_8TiledMMAINS4_8MMA_AtomIJNS4_4SM904GMMA25MMA_64x64x16_F32F16F16_SSILNSN_5MajorE0ELSP_0ELNSN_7ScaleInE1ELSQ_1EEEEEENS4_6LayoutISC_NS5_IJNSA_ILi0EEESU_SU_EEEEENS5_IJNS4_10UnderscoreESX_SX_EEEEENS4_13SM90_TMA_LOADENS4_14ComposedLayoutINS4_7SwizzleILi3ELi4ELi3EEENS4_18smem_ptr_flag_bitsILi16EEENST_INS5_IJNSA_ILi8EEESF_EEENS5_IJSF_SB_EEEEEEEvNS4_8identityES10_S1A_vS1B_EENS_8epilogue10collective6detail29Sm90TmaWarpSpecializedAdapterINS1E_15DefaultEpilogueISI_SJ_SJ_NS1D_6thread17LinearCombinationISI_Li1EffLNS1I_9ScaleType4KindE0ELNS_15FloatRoundStyleE2ESI_EENS1_15EpilogueDefaultEEEEEvvEEEEvNT_6ParamsE,"ax",@progbits
	.align	128
.text._ZN7cutlass13device_kernelINS_4gemm6kernel13GemmUniversalIN4cute5tupleIJiiiiEEENS1_10collective13CollectiveMmaINS1_34MainloopSm90TmaGmmaWarpSpecializedILi5ENS5_IJNS4_1CILi1EEESB_SB_EEENS1_32KernelTmaWarpSpecializedPingpongEEENS5_IJNSA_ILi64EEESF_NSA_ILi128EEEEEENS_6half_tENS5_IJlSB_lEEESI_SJ_NS4_8TiledMMAINS4_8MMA_AtomIJNS4_4SM904GMMA25MMA_64x64x16_F32F16F16_SSILNSN_5MajorE0ELSP_0ELNSN_7ScaleInE1ELSQ_1EEEEEENS4_6LayoutISC_NS5_IJNSA_ILi0EEESU_SU_EEEEENS5_IJNS4_10UnderscoreESX_SX_EEEEENS4_13SM90_TMA_LOADENS4_14ComposedLayoutINS4_7SwizzleILi3ELi4ELi3EEENS4_18smem_ptr_flag_bitsILi16EEENST_INS5_IJNSA_ILi8EEESF_EEENS5_IJSF_SB_EEEEEEEvNS4_8identityES10_S1A_vS1B_EENS_8epilogue10collective6detail29Sm90TmaWarpSpecializedAdapterINS1E_15DefaultEpilogueISI_SJ_SJ_NS1D_6thread17LinearCombinationISI_Li1EffLNS1I_9ScaleType4KindE0ELNS_15FloatRoundStyleE2ESI_EENS1_15EpilogueDefaultEEEEEvvEEEEvNT_6ParamsE:
        .type           _ZN7cutlass13device_kernelINS_4gemm6kernel13GemmUniversalIN4cute5tupleIJiiiiEEENS1_10collective13CollectiveMmaINS1_34MainloopSm90TmaGmmaWarpSpecializedILi5ENS5_IJNS4_1CILi1EEESB_SB_EEENS1_32KernelTmaWarpSpecializedPingpongEEENS5_IJNSA_ILi64EEESF_NSA_ILi128EEEEEENS_6half_tENS5_IJlSB_lEEESI_SJ_NS4_8TiledMMAINS4_8MMA_AtomIJNS4_4SM904GMMA25MMA_64x64x16_F32F16F16_SSILNSN_5MajorE0ELSP_0ELNSN_7ScaleInE1ELSQ_1EEEEEENS4_6LayoutISC_NS5_IJNSA_ILi0EEESU_SU_EEEEENS5_IJNS4_10UnderscoreESX_SX_EEEEENS4_13SM90_TMA_LOADENS4_14ComposedLayoutINS4_7SwizzleILi3ELi4ELi3EEENS4_18smem_ptr_flag_bitsILi16EEENST_INS5_IJNSA_ILi8EEESF_EEENS5_IJSF_SB_EEEEEEEvNS4_8identityES10_S1A_vS1B_EENS_8epilogue10collective6detail29Sm90TmaWarpSpecializedAdapterINS1E_15DefaultEpilogueISI_SJ_SJ_NS1D_6thread17LinearCombinationISI_Li1EffLNS1I_9ScaleType4KindE0ELNS_15FloatRoundStyleE2ESI_EENS1_15EpilogueDefaultEEEEEvvEEEEvNT_6ParamsE,@function
        .size           _ZN7cutlass13device_kernelINS_4gemm6kernel13GemmUniversalIN4cute5tupleIJiiiiEEENS1_10collective13CollectiveMmaINS1_34MainloopSm90TmaGmmaWarpSpecializedILi5ENS5_IJNS4_1CILi1EEESB_SB_EEENS1_32KernelTmaWarpSpecializedPingpongEEENS5_IJNSA_ILi64EEESF_NSA_ILi128EEEEEENS_6half_tENS5_IJlSB_lEEESI_SJ_NS4_8TiledMMAINS4_8MMA_AtomIJNS4_4SM904GMMA25MMA_64x64x16_F32F16F16_SSILNSN_5MajorE0ELSP_0ELNSN_7ScaleInE1ELSQ_1EEEEEENS4_6LayoutISC_NS5_IJNSA_ILi0EEESU_SU_EEEEENS5_IJNS4_10UnderscoreESX_SX_EEEEENS4_13SM90_TMA_LOADENS4_14ComposedLayoutINS4_7SwizzleILi3ELi4ELi3EEENS4_18smem_ptr_flag_bitsILi16EEENST_INS5_IJNSA_ILi8EEESF_EEENS5_IJSF_SB_EEEEEEEvNS4_8identityES10_S1A_vS1B_EENS_8epilogue10collective6detail29Sm90TmaWarpSpecializedAdapterINS1E_15DefaultEpilogueISI_SJ_SJ_NS1D_6thread17LinearCombinationISI_Li1EffLNS1I_9ScaleType4KindE0ELNS_15FloatRoundStyleE2ESI_EENS1_15EpilogueDefaultEEEEEvvEEEEvNT_6ParamsE,(.L_x_135 - _ZN7cutlass13device_kernelINS_4gemm6kernel13GemmUniversalIN4cute5tupleIJiiiiEEENS1_10collective13CollectiveMmaINS1_34MainloopSm90TmaGmmaWarpSpecializedILi5ENS5_IJNS4_1CILi1EEESB_SB_EEENS1_32KernelTmaWarpSpecializedPingpongEEENS5_IJNSA_ILi64EEESF_NSA_ILi128EEEEEENS_6half_tENS5_IJlSB_lEEESI_SJ_NS4_8TiledMMAINS4_8MMA_AtomIJNS4_4SM904GMMA25MMA_64x64x16_F32F16F16_SSILNSN_5MajorE0ELSP_0ELNSN_7ScaleInE1ELSQ_1EEEEEENS4_6LayoutISC_NS5_IJNSA_ILi0EEESU_SU_EEEEENS5_IJNS4_10UnderscoreESX_SX_EEEEENS4_13SM90_TMA_LOADENS4_14ComposedLayoutINS4_7SwizzleILi3ELi4ELi3EEENS4_18smem_ptr_flag_bitsILi16EEENST_INS5_IJNSA_ILi8EEESF_EEENS5_IJSF_SB_EEEEEEEvNS4_8identityES10_S1A_vS1B_EENS_8epilogue10collective6detail29Sm90TmaWarpSpecializedAdapterINS1E_15DefaultEpilogueISI_SJ_SJ_NS1D_6thread17LinearCombinationISI_Li1EffLNS1I_9ScaleType4KindE0ELNS_15FloatRoundStyleE2ESI_EENS1_15EpilogueDefaultEEEEEvvEEEEvNT_6ParamsE)
        .other          _ZN7cutlass13device_kernelINS_4gemm6kernel13GemmUniversalIN4cute5tupleIJiiiiEEENS1_10collective13CollectiveMmaINS1_34MainloopSm90TmaGmmaWarpSpecializedILi5ENS5_IJNS4_1CILi1EEESB_SB_EEENS1_32KernelTmaWarpSpecializedPingpongEEENS5_IJNSA_ILi64EEESF_NSA_ILi128EEEEEENS_6half_tENS5_IJlSB_lEEESI_SJ_NS4_8TiledMMAINS4_8MMA_AtomIJNS4_4SM904GMMA25MMA_64x64x16_F32F16F16_SSILNSN_5MajorE0ELSP_0ELNSN_7ScaleInE1ELSQ_1EEEEEENS4_6LayoutISC_NS5_IJNSA_ILi0EEESU_SU_EEEEENS5_IJNS4_10UnderscoreESX_SX_EEEEENS4_13SM90_TMA_LOADENS4_14ComposedLayoutINS4_7SwizzleILi3ELi4ELi3EEENS4_18smem_ptr_flag_bitsILi16EEENST_INS5_IJNSA_ILi8EEESF_EEENS5_IJSF_SB_EEEEEEEvNS4_8identityES10_S1A_vS1B_EENS_8epilogue10collective6detail29Sm90TmaWarpSpecializedAdapterINS1E_15DefaultEpilogueISI_SJ_SJ_NS1D_6thread17LinearCombinationISI_Li1EffLNS1I_9ScaleType4KindE0ELNS_15FloatRoundStyleE2ESI_EENS1_15EpilogueDefaultEEEEEvvEEEEvNT_6ParamsE,@"STO_CUDA_ENTRY STV_DEFAULT"
_ZN7cutlass13device_kernelINS_4gemm6kernel13GemmUniversalIN4cute5tupleIJiiiiEEENS1_10collective13CollectiveMmaINS1_34MainloopSm90TmaGmmaWarpSpecializedILi5ENS5_IJNS4_1CILi1EEESB_SB_EEENS1_32KernelTmaWarpSpecializedPingpongEEENS5_IJNSA_ILi64EEESF_NSA_ILi128EEEEEENS_6half_tENS5_IJlSB_lEEESI_SJ_NS4_8TiledMMAINS4_8MMA_AtomIJNS4_4SM904GMMA25MMA_64x64x16_F32F16F16_SSILNSN_5MajorE0ELSP_0ELNSN_7ScaleInE1ELSQ_1EEEEEENS4_6LayoutISC_NS5_IJNSA_ILi0EEESU_SU_EEEEENS5_IJNS4_10UnderscoreESX_SX_EEEEENS4_13SM90_TMA_LOADENS4_14ComposedLayoutINS4_7SwizzleILi3ELi4ELi3EEENS4_18smem_ptr_flag_bitsILi16EEENST_INS5_IJNSA_ILi8EEESF_EEENS5_IJSF_SB_EEEEEEEvNS4_8identityES10_S1A_vS1B_EENS_8epilogue10collective6detail29Sm90TmaWarpSpecializedAdapterINS1E_15DefaultEpilogueISI_SJ_SJ_NS1D_6thread17LinearCombinationISI_Li1EffLNS1I_9ScaleType4KindE0ELNS_15FloatRoundStyleE2ESI_EENS1_15EpilogueDefaultEEEEEvvEEEEvNT_6ParamsE:
[----:B------:R-:W0:Y:S02]  /*0000*/  LDC R1, c[0x0][0x28] ;  /* 0x00000a00ff017b82 */ /* 0x000e240000000800 */
[----:B0-----:R-:W-:Y:S01]  /*0010*/  VIADD R1, R1, 0xfffffff8 ;  /* 0xfffffff801017836 */ /* 0x001fe20000000000 */
[----:B------:R-:W0:Y:S01]  /*0020*/  S2R R4, SR_TID.X ;  /* 0x0000000000047919 */ /* 0x000e220000002100 */
[----:B------:R-:W-:Y:S01]  /*0030*/  ELECT P0, URZ, PT ;  /* 0x00000000003f782f */ /* 0x000fe20003800000 */
[----:B------:R-:W-:Y:S01]  /*0040*/  BSSY B0, `(.L_x_0) ;  /* 0x000000f000007945 */ /* 0x000fe20003800000 */
[--C-:B0-----:R-:W-:Y:S02]  /*0050*/  SHF.R.U32.HI R0, RZ, 0x5, R4.reuse ;  /* 0x00000005ff007819 */ /* 0x101fe40000011604 */
[----:B------:R-:W-:-:S03]  /*0060*/  SHF.R.U32.HI R5, RZ, 0x7, R4 ;  /* 0x00000007ff057819 */ /* 0x000fc60000011604 */
[----:B------:R-:W0:Y:S04]  /*0070*/  SHFL.IDX PT, R2, R0, RZ, 0x1f ;  /* 0x00001fff00027589 */ /* 0x000e2800000e0000 */
[----:B------:R1:W2:Y:S01]  /*0080*/  SHFL.IDX PT, R7, R5, RZ, 0x1f ;  /* 0x00001fff05077589 */ /* 0x0002a200000e0000 */
[----:B0-----:R-:W-:-:S13]  /*0090*/  ISETP.NE.OR P0, PT, R2, RZ, !P0 ;  /* 0x000000ff0200720c */ /* 0x001fda0004705670 */
[----:B-12---:R-:W-:Y:S05]  /*00a0*/  @P0 BRA `(.L_x_1) ;  /* 0x0000000000200947 */ /* 0x006fea0003800000 */
[----:B------:R-:W-:Y:S02]  /*00b0*/  ULDC.64 UR4, c[0x0][0x198] ;  /* 0x0000660000047ab9 */ /* 0x000fe40000000a00 */
[----:B------:R-:W-:Y:S02]  /*00c0*/  UIADD3 UR6, UP0, UR4, 0xf0, URZ ;  /* 0x000000f004067890 */ /* 0x000fe4000ff1e03f */
[----:B------:R-:W-:Y:S02]  /*00d0*/  UIADD3 UR4, UP1, UR4, 0x1f0, URZ ;  /* 0x000001f004047890 */ /* 0x000fe4000ff3e03f */
[----:B------:R-:W-:Y:S02]  /*00e0*/  UIADD3.X UR7, URZ, UR5, URZ, UP0, !UPT ;  /* 0x000000053f077290 */ /* 0x000fe400087fe43f */
[----:B------:R-:W-:-:S07]  /*00f0*/  UIADD3.X UR5, URZ, UR5, URZ, UP1, !UPT ;  /* 0x000000053f057290 */ /* 0x000fce0008ffe43f */
[----:B------:R0:W-:Y:S02]  /*0100*/  UTMACCTL.PF [UR6] ;  /* 0x00000000060079b9 */ /* 0x0001e40008040000 */
[----:B------:R0:W-:Y:S02]  /*0110*/  UTMACCTL.PF [UR4] ;  /* 0x00000000040079b9 */ /* 0x0001e40008040000 */
[----:B0-----:R-:W-:Y:S01]  /*0120*/  NOP ;  /* 0x0000000000007918 */ /* 0x001fe20000000000 */
.L_x_1:
[----:B------:R-:W-:Y:S05]  /*0130*/  BSYNC B0 ;  /* 0x0000000000007941 */ /* 0x000fea0003800000 */
.L_x_0:
[----:B------:R-:W0:Y:S02]  /*0140*/  SHFL.IDX PT, R3, R0, RZ, 0x1f ;  /* 0x00001fff00037589 */ /* 0x000e2400000e0000 */
[----:B0-----:R-:W-:-:S13]  /*0150*/  ISETP.NE.AND P0, PT, R3, RZ, PT ;  /* 0x000000ff0300720c */ /* 0x001fda0003f05270 */
[----:B------:R-:W-:Y:S05]  /*0160*/  @P0 BRA `(.L_x_2) ;  /* 0x0000000000600947 */ /* 0x000fea0003800000 */
[----:B------:R-:W0:Y:S01]  /*0170*/  S2UR UR8, SR_CgaCtaId ;  /* 0x00000000000879c3 */ /* 0x000e220000008800 */
[----:B------:R-:W-:Y:S01]  /*0180*/  UMOV UR4, 0x400 ;  /* 0x0000040000047882 */ /* 0x000fe20000000000 */
[----:B------:R-:W-:Y:S01]  /*0190*/  UMOV UR5, 0x1 ;  /* 0x0000000100057882 */ /* 0x000fe20000000000 */
[----:B------:R-:W-:Y:S01]  /*01a0*/  UMOV UR6, 0x80 ;  /* 0x0000008000067882 */ /* 0x000fe20000000000 */
[----:B------:R-:W-:Y:S01]  /*01b0*/  ELECT P0, URZ, PT ;  /* 0x00000000003f782f */ /* 0x000fe20003800000 */
[----:B------:R-:W-:-:S04]  /*01c0*/  UIADD3 UR6, -UR6, 0x100000, URZ ;  /* 0x0010000006067890 */ /* 0x000fc8000fffe13f */
[----:B------:R-:W-:Y:S02]  /*01d0*/  USHF.L.U32 UR7, UR6, 0xb, URZ ;  /* 0x0000000b06077899 */ /* 0x000fe4000800063f */
[----:B------:R-:W-:Y:S02]  /*01e0*/  USHF.L.U32 UR6, UR6, 0x1, URZ ;  /* 0x0000000106067899 */ /* 0x000fe4000800063f */
[----:B0-----:R-:W-:Y:S02]  /*01f0*/  ULEA UR8, UR8, UR4, 0x18 ;  /* 0x0000000408087291 */ /* 0x001fe4000f8ec03f */
[----:B------:R-:W-:-:S04]  /*0200*/  UIADD3 UR4, -UR5, 0x100000, URZ ;  /* 0x0010000005047890 */ /* 0x000fc8000fffe13f */
[----:B------:R-:W-:Y:S02]  /*0210*/  USHF.L.U32 UR5, UR4, 0xb, URZ ;  /* 0x0000000b04057899 */ /* 0x000fe4000800063f */
[----:B------:R-:W-:Y:S01]  /*0220*/  USHF.L.U32 UR4, UR4, 0x1, URZ ;  /* 0x0000000104047899 */ /* 0x000fe2000800063f */
[----:B------:R-:W0:Y:S11]  /*0230*/  FENCE.VIEW.ASYNC.S ;  /* 0x00000000000073c6 */ /* 0x000e360000000000 */
[----:B0-----:R0:W1:Y:S01]  /*0240*/  SYNCS.EXCH.64 URZ, [UR8], UR4 ;  /* 0x00000004083f75b2 */ /* 0x0010620008000100 */
[----:B------:R0:W2:Y:S01]  /*0250*/  SYNCS.EXCH.64 URZ, [UR8+0x28], UR6 ;  /* 0x00002806083f75b2 */ /* 0x0000a20008000100 */
[----:B------:R0:W3:Y:S01]  /*0260*/  SYNCS.EXCH.64 URZ, [UR8+0x8], UR4 ;  /* 0x00000804083f75b2 */ /* 0x0000e20008000100 */
[----:B------:R0:W4:Y:S01]  /*0270*/  SYNCS.EXCH.64 URZ, [UR8+0x30], UR6 ;  /* 0x00003006083f75b2 */ /* 0x0001220008000100 */
[----:B------:R0:W0:Y:S01]  /*0280*/  SYNCS.EXCH.64 URZ, [UR8+0x10], UR4 ;  /* 0x00001004083f75b2 */ /* 0x0000220008000100 */
[----:B------:R0:W0:Y:S01]  /*0290*/  SYNCS.EXCH.64 URZ, [UR8+0x38], UR6 ;  /* 0x00003806083f75b2 */ /* 0x0000220008000100 */
[----:B------:R0:W0:Y:S01]  /*02a0*/  SYNCS.EXCH.64 URZ, [UR8+0x18], UR4 ;  /* 0x00001804083f75b2 */ /* 0x0000220008000100 */
[----:B------:R0:W0:Y:S01]  /*02b0*/  SYNCS.EXCH.64 URZ, [UR8+0x40], UR6 ;  /* 0x00004006083f75b2 */ /* 0x0000220008000100 */
[----:B------:R0:W0:Y:S01]  /*02c0*/  SYNCS.EXCH.64 URZ, [UR8+0x20], UR4 ;  /* 0x00002004083f75b2 */ /* 0x0000220008000100 */
[----:B------:R0:W0:Y:S01]  /*02d0*/  SYNCS.EXCH.64 URZ, [UR8+0x48], UR6 ;  /* 0x00004806083f75b2 */ /* 0x0000220008000100 */
[----:B------:R-:W-:Y:S01]  /*02e0*/  NOP ;  /* 0x0000000000007918 */ /* 0x000fe20000000000 */
.L_x_2:
[----:B------:R-:W5:Y:S01]  /*02f0*/  SHFL.IDX PT, R6, R0, RZ, 0x1f ;  /* 0x00001fff00067589 */ /* 0x000f6200000e0000 */
[----:B------:R-:W-:Y:S01]  /*0300*/  ELECT P0, URZ, PT ;  /* 0x00000000003f782f */ /* 0x000fe20003800000 */
[----:B------:R-:W-:Y:S01]  /*0310*/  NOP ;  /* 0x0000000000007918 */ /* 0x000fe20000000000 */
[----:B------:R-:W-:Y:S01]  /*0320*/  ELECT P1, URZ, PT ;  /* 0x00000000003f782f */ /* 0x000fe20003820000 */
[----:B------:R-:W1:Y:S01]  /*0330*/  SHFL.IDX PT, R3, R0, RZ, 0x1f ;  /* 0x00001fff00037589 */ /* 0x000e6200000e0000 */
[----:B0-----:R-:W-:Y:S01]  /*0340*/  UMOV UR4, 0x20 ;  /* 0x0000002000047882 */ /* 0x001fe20000000000 */
[----:B------:R-:W-:Y:S01]  /*0350*/  UMOV UR11, 0x80 ;  /* 0x00000080000b7882 */ /* 0x000fe20000000000 */
[----:B------:R-:W-:Y:S01]  /*0360*/  NOP ;  /* 0x0000000000007918 */ /* 0x000fe20000000000 */
[----:B------:R-:W0:Y:S01]  /*0370*/  SHFL.IDX PT, R5, R5, RZ, 0x1f ;  /* 0x00001fff05057589 */ /* 0x000e2200000e0000 */
[C---:B------:R-:W-:Y:S01]  /*0380*/  VIADD R31, R7.reuse, 0xffffffff ;  /* 0xffffffff071f7836 */ /* 0x040fe20000000000 */
[----:B------:R-:W-:Y:S01]  /*0390*/  ULDC.64 UR36, c[0x0][0x208] ;  /* 0x0000820000247ab9 */ /* 0x000fe20000000a00 */
[----:B------:R-:W-:-:S03]  /*03a0*/  ISETP.NE.AND P2, PT, R7, RZ, PT ;  /* 0x000000ff0700720c */ /* 0x000fc60003f45270 */
[----:B------:R-:W-:Y:S02]  /*03b0*/  ISETP.GE.U32.AND P3, PT, R31, 0x2, PT ;  /* 0x000000021f00780c */ /* 0x000fe40003f66070 */
[----:B-----5:R-:W-:Y:S02]  /*03c0*/  ISETP.NE.OR P0, PT, R6, RZ, !P0 ;  /* 0x000000ff0600720c */ /* 0x020fe40004705670 */
[----:B-1----:R-:W-:Y:S02]  /*03d0*/  ISETP.NE.OR P1, PT, R3, RZ, !P1 ;  /* 0x000000ff0300720c */ /* 0x002fe40004f25670 */
[----:B------:R-:W-:Y:S02]  /*03e0*/  SHF.R.S32.HI R3, RZ, 0x1f, R2 ;  /* 0x0000001fff037819 */ /* 0x000fe40000011402 */
[----:B0-----:R-:W-:Y:S02]  /*03f0*/  R2UR UR43, R5 ;  /* 0x00000000052b72ca */ /* 0x001fe400000e0000 */
[----:B------:R-:W-:-:S05]  /*0400*/  LEA.HI R3, R3, R2, RZ, 0x2 ;  /* 0x0000000203037211 */ /* 0x000fca00078f10ff */
[----:B------:R-:W-:Y:S01]  /*0410*/  VOTEU.ALL UP0, P0 ;  /* 0x00000000003f7886 */ /* 0x000fe20000000000 */
[----:B------:R-:W-:Y:S01]  /*0420*/  LOP3.LUT R3, R3, 0xfffffffc, RZ, 0xc0, !PT ;  /* 0xfffffffc03037812 */ /* 0x000fe200078ec0ff */
[----:B------:R-:W-:-:S03]  /*0430*/  VOTEU.ALL UP1, P1 ;  /* 0x00000000003f7886 */ /* 0x000fc60000820000 */
[----:B------:R-:W0:Y:S01]  /*0440*/  @!UP0 S2UR UR7, SR_CgaCtaId ;  /* 0x00000000000789c3 */ /* 0x000e220000008800 */
[----:B------:R-:W-:Y:S01]  /*0450*/  @!UP0 UMOV UR6, 0x400 ;  /* 0x0000040000068882 */ /* 0x000fe20000000000 */
[----:B------:R-:W-:-:S04]  /*0460*/  @!UP0 UIADD3 UR4, -UR4, 0x100000, URZ ;  /* 0x0010000004048890 */ /* 0x000fc8000fffe13f */
[----:B------:R-:W-:Y:S02]  /*0470*/  @!UP0 USHF.L.U32 UR5, UR4, 0xb, URZ ;  /* 0x0000000b04058899 */ /* 0x000fe4000800063f */
[----:B------:R-:W-:Y:S01]  /*0480*/  @!UP0 USHF.L.U32 UR4, UR4, 0x1, URZ ;  /* 0x0000000104048899 */ /* 0x000fe2000800063f */
[----:B------:R-:W-:Y:S01]  /*0490*/  IMAD.IADD R14, R2, 0x1, -R3 ;  /* 0x00000001020e7824 */ /* 0x000fe200078e0a03 */
[----:B------:R-:W-:Y:S01]  /*04a0*/  @!UP1 UMOV UR9, 0x400 ;  /* 0x0000040000099882 */ /* 0x000fe20000000000 */
[----:B------:R-:W-:Y:S01]  /*04b0*/  VOTEU.ALL UP2, P1 ;  /* 0x00000000003f7886 */ /* 0x000fe20000840000 */
[----:B------:R-:W-:Y:S01]  /*04c0*/  VOTEU.ALL UP3, P1 ;  /* 0x00000000003f7886 */ /* 0x000fe20000860000 */
[----:B------:R-:W-:Y:S01]  /*04d0*/  VOTEU.ALL UP4, P1 ;  /* 0x00000000003f7886 */ /* 0x000fe20000880000 */
[----:B------:R-:W1:Y:S01]  /*04e0*/  @!UP1 S2UR UR10, SR_CgaCtaId ;  /* 0x00000000000a99c3 */ /* 0x000e620000008800 */
[----:B------:R-:W-:Y:S01]  /*04f0*/  VOTEU.ALL UP5, P1 ;  /* 0x00000000003f7886 */ /* 0x000fe200008a0000 */
[----:B------:R-:W-:-:S04]  /*0500*/  SHF.R.S32.HI R3, RZ, 0x1f, R4 ;  /* 0x0000001fff037819 */ /* 0x000fc80000011404 */
[----:B------:R-:W-:-:S04]  /*0510*/  LEA.HI R3, R3, R4, RZ, 0x7 ;  /* 0x0000000403037211 */ /* 0x000fc800078f38ff */
[----:B------:R-:W-:-:S05]  /*0520*/  LOP3.LUT R3, R3, 0xffffff80, RZ, 0xc0, !PT ;  /* 0xffffff8003037812 */ /* 0x000fca00078ec0ff */
[----:B------:R-:W-:Y:S01]  /*0530*/  IMAD.IADD R5, R4, 0x1, -R3 ;  /* 0x0000000104057824 */ /* 0x000fe200078e0a03 */
[----:B0-----:R-:W-:Y:S02]  /*0540*/  @!UP0 ULEA UR8, UR7, UR6, 0x18 ;  /* 0x0000000607088291 */ /* 0x001fe4000f8ec03f */
[----:B------:R-:W-:-:S04]  /*0550*/  @!UP1 UIADD3 UR6, -UR11, 0x100000, URZ ;  /* 0x001000000b069890 */ /* 0x000fc8000fffe13f */
[----:B------:R-:W-:Y:S02]  /*0560*/  @!UP1 USHF.L.U32 UR7, UR6, 0xb, URZ ;  /* 0x0000000b06079899 */ /* 0x000fe4000800063f */
[----:B------:R-:W-:Y:S01]  /*0570*/  @!UP1 USHF.L.U32 UR6, UR6, 0x1, URZ ;  /* 0x0000000106069899 */ /* 0x000fe2000800063f */
[----:B------:R-:W-:Y:S01]  /*0580*/  VOTEU.ALL UP0, P0 ;  /* 0x00000000003f7886 */ /* 0x000fe20000000000 */
[----:B-1----:R-:W-:Y:S01]  /*0590*/  @!UP1 ULEA UR9, UR10, UR9, 0x18 ;  /* 0x000000090a099291 */ /* 0x002fe2000f8ec03f */
[----:B------:R-:W-:Y:S02]  /*05a0*/  VOTEU.ALL UP1, P0 ;  /* 0x00000000003f7886 */ /* 0x000fe40000020000 */
[----:B------:R-:W-:Y:S01]  /*05b0*/  ULDC.64 UR10, c[0x0][0x598] ;  /* 0x00016600000a7ab9 */ /* 0x000fe20000000a00 */
[----:B------:R-:W-:Y:S01]  /*05c0*/  ISETP.NE.AND P0, PT, R14, 0x3, PT ;  /* 0x000000030e00780c */ /* 0x000fe20003f05270 */
[----:B------:R-:W0:Y:S02]  /*05d0*/  FENCE.VIEW.ASYNC.S ;  /* 0x00000000000073c6 */ /* 0x000e240000000000 */
[----:B0-----:R0:W2:Y:S01]  /*05e0*/  @!UP0 SYNCS.EXCH.64 URZ, [UR8+0x80], UR4 ;  /* 0x00008004083f85b2 */ /* 0x0010a20008000100 */
[----:B------:R-:W-:-:S02]  /*05f0*/  ISETP.NE.U32.AND P1, PT, RZ, UR10, PT ;  /* 0x0000000aff007c0c */ /* 0x000fc4000bf25070 */
[----:B------:R-:W-:Y:S02]  /*0600*/  ISETP.EQ.OR P0, PT, R14, RZ, !P0 ;  /* 0x000000ff0e00720c */ /* 0x000fe40004702670 */
[----:B------:R-:W-:Y:S02]  /*0610*/  ISETP.NE.AND.EX P1, PT, RZ, UR11, PT, P1 ;  /* 0x0000000bff007c0c */ /* 0x000fe4000bf25310 */
[----:B------:R-:W-:-:S04]  /*0620*/  ISETP.EQ.AND P0, PT, R7, RZ, P0 ;  /* 0x000000ff0700720c */ /* 0x000fc80000702270 */
[----:B------:R-:W-:-:S04]  /*0630*/  SEL R23, RZ, 0x1, !P0 ;  /* 0x00000001ff177807 */ /* 0x000fc80004000000 */
[----:B------:R-:W-:Y:S01]  /*0640*/  SEL R23, R23, 0x2, P3 ;  /* 0x0000000217177807 */ /* 0x000fe20001800000 */
[----:B------:R0:W2:Y:S01]  /*0650*/  @!UP1 SYNCS.EXCH.64 URZ, [UR8+0x88], UR4 ;  /* 0x00008804083f95b2 */ /* 0x0000a20008000100 */
[----:B------:R-:W-:Y:S01]  /*0660*/  NOP ;  /* 0x0000000000007918 */ /* 0x000fe20000000000 */
[----:B------:R0:W2:Y:S01]  /*0670*/  @!UP2 SYNCS.EXCH.64 URZ, [UR9+0x60], UR6 ;  /* 0x00006006093fa5b2 */ /* 0x0000a20008000100 */
[----:B------:R0:W2:Y:S01]  /*0680*/  @!UP3 SYNCS.EXCH.64 URZ, [UR9+0x68], UR6 ;  /* 0x00006806093fb5b2 */ /* 0x0000a20008000100 */
[----:B------:R0:W2:Y:S01]  /*0690*/  @!UP4 SYNCS.EXCH.64 URZ, [UR9+0x70], UR6 ;  /* 0x00007006093fc5b2 */ /* 0x0000a20008000100 */
[----:B------:R0:W2:Y:S01]  /*06a0*/  @!UP5 SYNCS.EXCH.64 URZ, [UR9+0x78], UR6 ;  /* 0x00007806093fd5b2 */ /* 0x0000a20008000100 */
[----:B------:R-:W-:Y:S01]  /*06b0*/  NOP ;  /* 0x0000000000007918 */ /* 0x000fe20000000000 */
[----:B--234-:R-:W-:Y:S06]  /*06c0*/  BAR.SYNC.DEFER_BLOCKING 0x0 ;  /* 0x0000000000007b1d */ /* 0x01cfec0000010000 */
[----:B0-----:R-:W-:Y:S05]  /*06d0*/  @!P1 BRA `(.L_x_3) ;  /* 0x00000000001c9947 */ /* 0x001fea0003800000 */
[----:B------:R-:W0:Y:S02]  /*06e0*/  LDC.64 R2, c[0x0][0x598] ;  /* 0x00016600ff027b82 */ /* 0x000e240000000a00 */
[----:B0-----:R-:W2:Y:S02]  /*06f0*/  LDG.E.64 R2, desc[UR36][R2.64] ;  /* 0x0000002402027981 */ /* 0x001ea4000c1e1b00 */
[----:B--2---:R-:W-:-:S04]  /*0700*/  ISETP.NE.U32.AND P0, PT, R2, RZ, PT ;  /* 0x000000ff0200720c */ /* 0x004fc80003f05070 */
[----:B------:R-:W-:-:S13]  /*0710*/  ISETP.NE.AND.EX P0, PT, R3, RZ, PT, P0 ;  /* 0x000000ff0300720c */ /* 0x000fda0003f05300 */
[----:B------:R-:W-:Y:S05]  /*0720*/  @!P0 BRA `(.L_x_3) ;  /* 0x0000000000088947 */ /* 0x000fea0003800000 */
[----:B------:R1:W5:Y:S01]  /*0730*/  LD.E R56, desc[UR36][R2.64] ;  /* 0x0000002402387980 */ /* 0x000362000c101900 */
[----:B------:R-:W-:Y:S05]  /*0740*/  BRA `(.L_x_4) ;  /* 0x0000000000247947 */ /* 0x000fea0003800000 */
.L_x_3:
[----:B------:R-:W-:Y:S02]  /*0750*/  ULDC.64 UR4, c[0x0][0x588] ;  /* 0x0001620000047ab9 */ /* 0x000fe40000000a00 */
[----:B------:R-:W-:-:S04]  /*0760*/  ISETP.NE.U32.AND P0, PT, RZ, UR4, PT ;  /* 0x00000004ff007c0c */ /* 0x000fc8000bf05070 */
[----:B------:R-:W-:-:S13]  /*0770*/  ISETP.NE.AND.EX P0, PT, RZ, UR5, PT, P0 ;  /* 0x00000005ff007c0c */ /* 0x000fda000bf05300 */
[----:B------:R-:W-:Y:S05]  /*0780*/  @!P0 BRA `(.L_x_5) ;  /* 0x00000000000c8947 */ /* 0x000fea0003800000 */
[----:B------:R-:W0:Y:S02]  /*0790*/  LDC.64 R56, c[0x0][0x588] ;  /* 0x00016200ff387b82 */ /* 0x000e240000000a00 */
[----:B0-----:R0:W5:Y:S01]  /*07a0*/  LDG.E R56, desc[UR36][R56.64] ;  /* 0x0000002438387981 */ /* 0x001162000c1e1900 */
[----:B------:R-:W-:Y:S05]  /*07b0*/  BRA `(.L_x_4) ;  /* 0x0000000000087947 */ /* 0x000fea0003800000 */
.L_x_5:
[----:B------:R-:W-:Y:S02]  /*07c0*/  ULDC UR4, c[0x0][0x580] ;  /* 0x0001600000047ab9 */ /* 0x000fe40000000800 */
[----:B------:R-:W-:-:S07]  /*07d0*/  IMAD.U32 R56, RZ, RZ, UR4 ;  /* 0x00000004ff387e24 */ /* 0x000fce000f8e00ff */
.L_x_4:
[----:B------:R-:W-:Y:S02]  /*07e0*/  ULDC.64 UR4, c[0x0][0x5a0] ;  /* 0x0001680000047ab9 */ /* 0x000fe40000000a00 */
[----:B------:R-:W-:-:S04]  /*07f0*/  ISETP.NE.U32.AND P0, PT, RZ, UR4, PT ;  /* 0x00000004ff007c0c */ /* 0x000fc8000bf05070 */
[----:B------:R-:W-:-:S13]  /*0800*/  ISETP.NE.AND.EX P0, PT, RZ, UR5, PT, P0 ;  /* 0x00000005ff007c0c */ /* 0x000fda000bf05300 */
[----:B------:R-:W-:Y:S05]  /*0810*/  @!P0 BRA `(.L_x_6) ;  /* 0x00000000001c8947 */ /* 0x000fea0003800000 */
[----:B-1----:R-:W1:Y:S02]  /*0820*/  LDC.64 R2, c[0x0][0x5a0] ;  /* 0x00016800ff027b82 */ /* 0x002e640000000a00 */
[----:B-1----:R-:W2:Y:S02]  /*0830*/  LDG.E.64 R2, desc[UR36][R2.64] ;  /* 0x0000002402027981 */ /* 0x002ea4000c1e1b00 */
[----:B--2---:R-:W-:-:S04]  /*0840*/  ISETP.NE.U32.AND P0, PT, R2, RZ, PT ;  /* 0x000000ff0200720c */ /* 0x004fc80003f05070 */
[----:B------:R-:W-:-:S13]  /*0850*/  ISETP.NE.AND.EX P0, PT, R3, RZ, PT, P0 ;  /* 0x000000ff0300720c */ /* 0x000fda0003f05300 */
[----:B------:R-:W-:Y:S05]  /*0860*/  @!P0 BRA `(.L_x_6) ;  /* 0x0000000000088947 */ /* 0x000fea0003800000 */
[----:B0-----:R2:W5:Y:S01]  /*0870*/  LD.E R57, desc[UR36][R2.64] ;  /* 0x0000002402397980 */ /* 0x001562000c101900 */
[----:B------:R-:W-:Y:S05]  /*0880*/  BRA `(.L_x_7) ;  /* 0x0000000000247947 */ /* 0x000fea0003800000 */
.L_x_6:
[----:B------:R-:W-:Y:S02]  /*0890*/  ULDC.64 UR4, c[0x0][0x590] ;  /* 0x0001640000047ab9 */ /* 0x000fe40000000a00 */
[----:B------:R-:W-:-:S04]  /*08a0*/  ISETP.NE.U32.AND P0, PT, RZ, UR4, PT ;  /* 0x00000004ff007c0c */ /* 0x000fc8000bf05070 */
[----:B------:R-:W-:-:S13]  /*08b0*/  ISETP.NE.AND.EX P0, PT, RZ, UR5, PT, P0 ;  /* 0x00000005ff007c0c */ /* 0x000fda000bf05300 */
[----:B------:R-:W-:Y:S05]  /*08c0*/  @!P0 BRA `(.L_x_8) ;  /* 0x00000000000c8947 */ /* 0x000fea0003800000 */
[----:B-1----:R-:W0:Y:S02]  /*08d0*/  LDC.64 R2, c[0x0][0x590] ;  /* 0x00016400ff027b82 */ /* 0x002e240000000a00 */
[----:B0-----:R0:W5:Y:S01]  /*08e0*/  LDG.E R57, desc[UR36][R2.64] ;  /* 0x0000002402397981 */ /* 0x001162000c1e1900 */
[----:B------:R-:W-:Y:S05]  /*08f0*/  BRA `(.L_x_7) ;  /* 0x0000000000087947 */ /* 0x000fea0003800000 */
.L_x_8:
[----:B------:R-:W-:Y:S02]  /*0900*/  ULDC UR4, c[0x0][0x584] ;  /* 0x0001610000047ab9 */ /* 0x000fe40000000800 */
[----:B0-----:R-:W-:-:S07]  /*0910*/  IMAD.U32 R57, RZ, RZ, UR4 ;  /* 0x00000004ff397e24 */ /* 0x001fce000f8e00ff */
.L_x_7:
[----:B012---:R-:W0:Y:S01]  /*0920*/  LDC R2, c[0x0][0x65c] ;  /* 0x00019700ff027b82 */ /* 0x007e220000000800 */
[----:B------:R-:W1:Y:S01]  /*0930*/  S2R R15, SR_CTAID.Y ;  /* 0x00000000000f7919 */ /* 0x000e620000002600 */
[----:B------:R-:W-:Y:S01]  /*0940*/  ULDC UR6, c[0x0][0x28c] ;  /* 0x0000a30000067ab9 */ /* 0x000fe20000000800 */
[----:B------:R-:W-:Y:S01]  /*0950*/  ISETP.NE.AND P0, PT, R7, 0x2, PT ;  /* 0x000000020700780c */ /* 0x000fe20003f05270 */
[----:B------:R-:W-:Y:S01]  /*0960*/  UIADD3 UR6, UR6, 0x7f, URZ ;  /* 0x0000007f06067890 */ /* 0x000fe2000fffe03f */
[----:B------:R-:W2:Y:S01]  /*0970*/  S2R R6, SR_CTAID.X ;  /* 0x0000000000067919 */ /* 0x000ea20000002500 */
[----:B------:R-:W-:Y:S01]  /*0980*/  UMOV UR38, URZ ;  /* 0x0000003f00267c82 */ /* 0x000fe20008000000 */
[----:B------:R-:W-:Y:S01]  /*0990*/  UMOV UR39, URZ ;  /* 0x0000003f00277c82 */ /* 0x000fe20008000000 */
[----:B------:R-:W-:Y:S01]  /*09a0*/  USHF.R.S32.HI UR7, URZ, 0x1f, UR6 ;  /* 0x0000001f3f077899 */ /* 0x000fe20008011406 */
[----:B------:R-:W-:-:S03]  /*09b0*/  ULDC.64 UR8, c[0x0][0x650] ;  /* 0x0001940000087ab9 */ /* 0x000fc60000000a00 */
[----:B------:R-:W-:-:S04]  /*09c0*/  ULEA.HI UR7, UR7, UR6, URZ, 0x7 ;  /* 0x0000000607077291 */ /* 0x000fc8000f8f383f */
[----:B------:R-:W-:Y:S01]  /*09d0*/  USHF.R.S32.HI UR40, URZ, 0x7, UR7 ;  /* 0x000000073f287899 */ /* 0x000fe20008011407 */
[----:B0-----:R-:W-:-:S13]  /*09e0*/  ISETP.NE.AND P1, PT, R2, 0x1, PT ;  /* 0x000000010200780c */ /* 0x001fda0003f25270 */
[----:B------:R-:W2:Y:S01]  /*09f0*/  @P1 LDC R17, c[0x0][0x10] ;  /* 0x00000400ff111b82 */ /* 0x000ea20000000800 */
[----:B-1----:R-:W-:Y:S02]  /*0a00*/  @P1 IMAD.MOV.U32 R8, RZ, RZ, R15 ;  /* 0x000000ffff081224 */ /* 0x002fe400078e000f */
[----:B------:R-:W-:Y:S02]  /*0a10*/  @P1 IMAD.MOV.U32 R9, RZ, RZ, RZ ;  /* 0x000000ffff091224 */ /* 0x000fe400078e00ff */
[----:B------:R-:W-:-:S03]  /*0a20*/  @P1 IMAD.MOV.U32 R7, RZ, RZ, RZ ;  /* 0x000000ffff071224 */ /* 0x000fc600078e00ff */
[----:B------:R-:W0:Y:S01]  /*0a30*/  @!P1 LDC R3, c[0x0][0xc] ;  /* 0x00000300ff039b82 */ /* 0x000e220000000800 */
[----:B------:R-:W-:Y:S01]  /*0a40*/  ULDC UR4, c[0x0][0xc] ;  /* 0x0000030000047ab9 */ /* 0x000fe20000000800 */
[----:B------:R-:W-:Y:S02]  /*0a50*/  ULDC UR5, c[0x0][0x10] ;  /* 0x0000040000057ab9 */ /* 0x000fe40000000800 */
[----:B------:R-:W-:-:S04]  /*0a60*/  UIMAD.WIDE.U32 UR4, UR4, UR5, URZ ;  /* 0x00000005040472a5 */ /* 0x000fc8000f8e003f */
[----:B------:R-:W1:Y:S01]  /*0a70*/  LDC R0, c[0x0][0x14] ;  /* 0x00000500ff007b82 */ /* 0x000e620000000800 */
[----:B--2---:R-:W-:-:S04]  /*0a80*/  @P1 IMAD.WIDE.U32 R16, R6, R17, R8 ;  /* 0x0000001106101225 */ /* 0x004fc800078e0008 */
[----:B------:R-:W-:Y:S02]  /*0a90*/  @P1 IMAD.IADD R17, R17, 0x1, R7 ;  /* 0x0000000111111824 */ /* 0x000fe400078e0207 */
[----:B------:R-:W-:Y:S02]  /*0aa0*/  IMAD.MOV.U32 R7, RZ, RZ, RZ ;  /* 0x000000ffff077224 */ /* 0x000fe400078e00ff */
[----:B0-----:R-:W-:-:S04]  /*0ab0*/  @!P1 IMAD.WIDE.U32 R8, R3, R15, R6 ;  /* 0x0000000f03089225 */ /* 0x001fc800078e0006 */
[----:B------:R-:W-:Y:S02]  /*0ac0*/  @!P1 IMAD.MOV.U32 R16, RZ, RZ, R8 ;  /* 0x000000ffff109224 */ /* 0x000fe400078e0008 */
[----:B-1----:R-:W-:-:S04]  /*0ad0*/  IMAD.WIDE.U32 R10, R0, UR4, RZ ;  /* 0x00000004000a7c25 */ /* 0x002fc8000f8e00ff */
[----:B------:R-:W-:Y:S01]  /*0ae0*/  IMAD R3, R0, UR5, RZ ;  /* 0x0000000500037c24 */ /* 0x000fe2000f8e02ff */
[----:B------:R0:W-:Y:S01]  /*0af0*/  STL.64 [R1], R10 ;  /* 0x0000000a01007387 */ /* 0x0001e20000100a00 */
[----:B------:R-:W-:Y:S02]  /*0b00*/  @!P1 IMAD.MOV.U32 R17, RZ, RZ, R9 ;  /* 0x000000ffff119224 */ /* 0x000fe400078e0009 */
[----:B------:R-:W-:Y:S01]  /*0b10*/  IMAD.IADD R0, R11, 0x1, R3 ;  /* 0x000000010b007824 */ /* 0x000fe200078e0203 */
[----:B------:R-:W-:Y:S06]  /*0b20*/  @P0 BRA `(.L_x_9) ;  /* 0x0000000000200947 */ /* 0x000fec0003800000 */
[----:B------:R-:W-:Y:S01]  /*0b30*/  UISETP.GE.U32.AND UP0, UPT, UR40, 0x5, UPT ;  /* 0x000000052800788c */ /* 0x000fe2000bf06070 */
[----:B------:R-:W-:Y:S01]  /*0b40*/  IADD3 R16, P0, R16, R10, RZ ;  /* 0x0000000a10107210 */ /* 0x000fe20007f1e0ff */
[----:B------:R-:W-:Y:S01]  /*0b50*/  UIMAD.WIDE.U32 UR4, UR40, -0x33333333, URZ ;  /* 0xcccccccd280478a5 */ /* 0x000fe2000f8e003f */
[----:B------:R-:W-:-:S03]  /*0b60*/  UMOV UR39, URZ ;  /* 0x0000003f00277c82 */ /* 0x000fc60008000000 */
[----:B------:R-:W-:Y:S01]  /*0b70*/  USHF.R.U32.HI UR4, URZ, 0x2, UR5 ;  /* 0x000000023f047899 */ /* 0x000fe20008011605 */
[----:B------:R-:W-:-:S03]  /*0b80*/  IMAD.X R17, R0, 0x1, R17, P0 ;  /* 0x0000000100117824 */ /* 0x000fc600000e0611 */
[----:B------:R-:W-:Y:S02]  /*0b90*/  UIMAD UR38, UR4, -0x5, UR40 ;  /* 0xfffffffb042678a4 */ /* 0x000fe4000f8e0228 */
[----:B------:R-:W-:-:S12]  /*0ba0*/  @UP0 ULOP3.LUT UR39, UR4, 0x1, URZ, 0xc0, !UPT ;  /* 0x0000000104270892 */ /* 0x000fd8000f8ec03f */
.L_x_9:
[----:B------:R-:W-:Y:S01]  /*0bb0*/  ISETP.GE.U32.AND P0, PT, R16, UR8, PT ;  /* 0x0000000810007c0c */ /* 0x000fe2000bf06070 */
[----:B------:R-:W-:Y:S01]  /*0bc0*/  IMAD.MOV.U32 R22, RZ, RZ, -0x1 ;  /* 0xffffffffff167424 */ /* 0x000fe200078e00ff */
[----:B------:R-:W-:Y:S01]  /*0bd0*/  PRMT R3, RZ, 0x7610, R3 ;  /* 0x00007610ff037816 */ /* 0x000fe20000000003 */
[----:B------:R-:W-:Y:S01]  /*0be0*/  IMAD.MOV.U32 R18, RZ, RZ, -0x1 ;  /* 0xffffffffff127424 */ /* 0x000fe200078e00ff */
[----:B------:R-:W-:Y:S01]  /*0bf0*/  ISETP.GE.U32.AND.EX P0, PT, R17, UR9, PT, P0 ;  /* 0x0000000911007c0c */ /* 0x000fe2000bf06100 */
[----:B------:R-:W-:-:S12]  /*0c00*/  IMAD.MOV.U32 R19, RZ, RZ, -0x1 ;  /* 0xffffffffff137424 */ /* 0x000fd800078e00ff */
[----:B------:R-:W-:Y:S05]  /*0c10*/  @P0 BRA `(.L_x_10) ;  /* 0x0000000400580947 */ /* 0x000fea0003800000 */
[----:B------:R-:W1:Y:S01]  /*0c20*/  LDC.64 R20, c[0x0][0x628] ;  /* 0x00018a00ff147b82 */ /* 0x000e620000000a00 */
[----:B------:R-:W-:Y:S02]  /*0c30*/  IMAD.MOV.U32 R8, RZ, RZ, R16 ;  /* 0x000000ffff087224 */ /* 0x000fe400078e0010 */
[----:B------:R-:W-:-:S05]  /*0c40*/  IMAD.MOV.U32 R9, RZ, RZ, R17 ;  /* 0x000000ffff097224 */ /* 0x000fca00078e0011 */
[----:B------:R-:W2:Y:S08]  /*0c50*/  LDC R18, c[0x0][0x630] ;  /* 0x00018c00ff127b82 */ /* 0x000eb00000000800 */
[----:B------:R-:W3:Y:S01]  /*0c60*/  LDC.64 R24, c[0x0][0x620] ;  /* 0x00018800ff187b82 */ /* 0x000ee20000000a00 */
[----:B-1----:R-:W-:-:S04]  /*0c70*/  ISETP.NE.U32.AND P0, PT, R20, RZ, PT ;  /* 0x000000ff1400720c */ /* 0x002fc80003f05070 */
[----:B------:R-:W-:-:S13]  /*0c80*/  ISETP.NE.AND.EX P0, PT, R21, RZ, PT, P0 ;  /* 0x000000ff1500720c */ /* 0x000fda0003f05300 */
[----:B--23--:R-:W-:Y:S05]  /*0c90*/  @!P0 BRA `(.L_x_11) ;  /* 0x0000000000288947 */ /* 0x00cfea0003800000 */
[----:B------:R-:W1:Y:S02]  /*0ca0*/  LDC R3, c[0x0][0x634] ;  /* 0x00018d00ff037b82 */ /* 0x000e640000000800 */
[----:B-1----:R-:W-:-:S05]  /*0cb0*/  IADD3 R3, P0, R16, R3, RZ ;  /* 0x0000000310037210 */ /* 0x002fca0007f1e0ff */
[----:B------:R-:W-:-:S04]  /*0cc0*/  IMAD.X R19, RZ, RZ, R17, P0 ;  /* 0x000000ffff137224 */ /* 0x000fc800000e0611 */
[----:B------:R-:W-:-:S04]  /*0cd0*/  IMAD.WIDE.U32 R8, R19, R20, RZ ;  /* 0x0000001413087225 */ /* 0x000fc800078e00ff */
[----:B0-----:R-:W-:-:S04]  /*0ce0*/  IMAD.WIDE.U32 R10, P0, R3, R21, R8 ;  /* 0x00000015030a7225 */ /* 0x001fc80007800008 */
[----:B------:R-:W-:-:S04]  /*0cf0*/  IMAD.WIDE.U32 R8, R3, R20, RZ ;  /* 0x0000001403087225 */ /* 0x000fc800078e00ff */
[----:B------:R-:W-:Y:S01]  /*0d00*/  IMAD.X R13, RZ, RZ, RZ, P0 ;  /* 0x000000ffff0d7224 */ /* 0x000fe200000e06ff */
[----:B------:R-:W-:Y:S01]  /*0d10*/  IADD3 RZ, P0, R9, R10, RZ ;  /* 0x0000000a09ff7210 */ /* 0x000fe20007f1e0ff */
[----:B------:R-:W-:-:S04]  /*0d20*/  IMAD.MOV.U32 R12, RZ, RZ, R11 ;  /* 0x000000ffff0c7224 */ /* 0x000fc800078e000b */
[----:B------:R-:W-:-:S08]  /*0d30*/  IMAD.WIDE.U32.X R8, R19, R21, R12, P0 ;  /* 0x0000001513087225 */ /* 0x000fd000000e040c */
.L_x_11:
[-CC-:B------:R-:W-:Y:S01]  /*0d40*/  SHF.R.U64 R30, R8, R18.reuse, R9.reuse ;  /* 0x00000012081e7219 */ /* 0x180fe20000001209 */
[----:B------:R-:W1:Y:S01]  /*0d50*/  LDC R12, c[0x0][0x618] ;  /* 0x00018600ff0c7b82 */ /* 0x000e620000000800 */
[----:B------:R-:W-:Y:S01]  /*0d60*/  SHF.R.U32.HI R7, RZ, R18, R9 ;  /* 0x00000012ff077219 */ /* 0x000fe20000011609 */
[----:B------:R-:W-:Y:S01]  /*0d70*/  ULDC UR4, c[0x0][0x150] ;  /* 0x0000540000047ab9 */ /* 0x000fe20000000800 */
[----:B0-----:R-:W-:Y:S02]  /*0d80*/  IADD3 R11, P0, RZ, -R30, RZ ;  /* 0x8000001eff0b7210 */ /* 0x001fe40007f1e0ff */
[----:B------:R-:W-:-:S03]  /*0d90*/  I2FP.F32.U32 R3, R6 ;  /* 0x0000000600037245 */ /* 0x000fc60000201000 */
[----:B------:R-:W0:Y:S01]  /*0da0*/  LDC.64 R26, c[0x0][0x640] ;  /* 0x00019000ff1a7b82 */ /* 0x000e220000000a00 */
[----:B------:R-:W-:Y:S02]  /*0db0*/  IMAD.X R13, RZ, RZ, ~R7, P0 ;  /* 0x000000ffff0d7224 */ /* 0x000fe400000e0e07 */
[----:B------:R-:W-:Y:S01]  /*0dc0*/  FMUL R3, R3, UR4 ;  /* 0x0000000403037c20 */ /* 0x000fe20008400000 */
[----:B------:R-:W-:Y:S01]  /*0dd0*/  IMAD.WIDE.U32 R8, R11, R24, R16 ;  /* 0x000000180b087225 */ /* 0x000fe200078e0010 */
[----:B------:R-:W-:-:S03]  /*0de0*/  ULDC UR4, c[0x0][0x154] ;  /* 0x0000550000047ab9 */ /* 0x000fc60000000800 */
[----:B------:R-:W-:Y:S01]  /*0df0*/  IMAD R10, R13, R24, RZ ;  /* 0x000000180d0a7224 */ /* 0x000fe200078e02ff */
[----:B------:R-:W2:Y:S01]  /*0e00*/  LDC R7, c[0x0][0x144] ;  /* 0x00005100ff077b82 */ /* 0x000ea20000000800 */
[----:B------:R-:W3:Y:S02]  /*0e10*/  F2I.U32.TRUNC.NTZ R3, R3 ;  /* 0x0000000300037305 */ /* 0x000ee4000020f000 */
[----:B------:R-:W-:-:S04]  /*0e20*/  IMAD R11, R11, R25, R10 ;  /* 0x000000190b0b7224 */ /* 0x000fc800078e020a */
[----:B------:R-:W-:Y:S01]  /*0e30*/  IMAD.IADD R9, R9, 0x1, R11 ;  /* 0x0000000109097824 */ /* 0x000fe200078e020b */
[----:B------:R-:W4:Y:S01]  /*0e40*/  LDC R18, c[0x0][0x608] ;  /* 0x00018200ff127b82 */ /* 0x000f220000000800 */
[----:B------:R-:W-:-:S03]  /*0e50*/  IMAD.MOV.U32 R11, RZ, RZ, -0x1 ;  /* 0xffffffffff0b7424 */ /* 0x000fc600078e00ff */
[-C--:B-1----:R-:W-:Y:S02]  /*0e60*/  SHF.R.U64 R22, R8, R12.reuse, R9 ;  /* 0x0000000c08167219 */ /* 0x082fe40000001209 */
[----:B------:R-:W-:Y:S02]  /*0e70*/  I2FP.F32.U32 R8, R15 ;  /* 0x0000000f00087245 */ /* 0x000fe40000201000 */
[----:B------:R-:W1:Y:S01]  /*0e80*/  LDC R24, c[0x0][0x658] ;  /* 0x00019600ff187b82 */ /* 0x000e620000000800 */
[----:B0-----:R-:W-:Y:S01]  /*0e90*/  ISETP.NE.U32.AND P0, PT, R26, RZ, PT ;  /* 0x000000ff1a00720c */ /* 0x001fe20003f05070 */
[----:B---3--:R-:W-:Y:S01]  /*0ea0*/  IMAD.MOV R10, RZ, RZ, -R3 ;  /* 0x000000ffff0a7224 */ /* 0x008fe200078e0a03 */
[----:B------:R-:W-:Y:S01]  /*0eb0*/  SHF.R.U32.HI R9, RZ, R12, R9 ;  /* 0x0000000cff097219 */ /* 0x000fe20000011609 */
[----:B------:R-:W-:Y:S01]  /*0ec0*/  FMUL R8, R8, UR4 ;  /* 0x0000000408087c20 */ /* 0x000fe20008400000 */
[----:B------:R-:W-:-:S03]  /*0ed0*/  ISETP.NE.AND.EX P0, PT, R27, RZ, PT, P0 ;  /* 0x000000ff1b00720c */ /* 0x000fc60003f05300 */
[----:B------:R-:W0:Y:S01]  /*0ee0*/  LDC R20, c[0x0][0x148] ;  /* 0x00005200ff147b82 */ /* 0x000e220000000800 */
[----:B--2---:R-:W-:-:S07]  /*0ef0*/  IMAD R3, R7, R10, R6 ;  /* 0x0000000a07037224 */ /* 0x004fce00078e0206 */
[----:B------:R-:W2:Y:S01]  /*0f00*/  LDC R21, c[0x0][0x600] ;  /* 0x00018000ff157b82 */ /* 0x000ea20000000800 */
[-CC-:B----4-:R-:W-:Y:S02]  /*0f10*/  SHF.R.U64 R32, R22, R18.reuse, R9.reuse ;  /* 0x0000001216207219 */ /* 0x190fe40000001209 */
[----:B------:R-:W-:Y:S01]  /*0f20*/  SHF.R.U32.HI R7, RZ, R18, R9 ;  /* 0x00000012ff077219 */ /* 0x000fe20000011609 */
[----:B------:R-:W-:Y:S01]  /*0f30*/  IMAD.MOV.U32 R9, RZ, RZ, 0x1 ;  /* 0x00000001ff097424 */ /* 0x000fe200078e00ff */
[----:B------:R3:W4:Y:S03]  /*0f40*/  F2I.U32.TRUNC.NTZ R18, R8 ;  /* 0x0000000800127305 */ /* 0x000726000020f000 */
[----:B------:R-:W0:Y:S01]  /*0f50*/  LDC R25, c[0x0][0x648] ;  /* 0x00019200ff197b82 */ /* 0x000e220000000800 */
[-C--:B-1----:R-:W-:Y:S02]  /*0f60*/  SHF.L.U32 R6, R11, R24.reuse, RZ ;  /* 0x000000180b067219 */ /* 0x082fe400000006ff */
[----:B------:R-:W-:-:S02]  /*0f70*/  SHF.R.U64 R34, R32, R24, R7 ;  /* 0x0000001820227219 */ /* 0x000fc40000001207 */
[----:B------:R-:W-:Y:S02]  /*0f80*/  LOP3.LUT R13, RZ, R6, RZ, 0x33, !PT ;  /* 0x00000006ff0d7212 */ /* 0x000fe400078e33ff */
[-C--:B------:R-:W-:Y:S01]  /*0f90*/  SHF.R.U32.HI R7, RZ, R24.reuse, R7 ;  /* 0x00000018ff077219 */ /* 0x080fe20000011607 */
[----:B------:R-:W1:Y:S01]  /*0fa0*/  LDC R29, c[0x0][0x638] ;  /* 0x00018e00ff1d7b82 */ /* 0x000e620000000800 */
[----:B------:R-:W-:Y:S01]  /*0fb0*/  SHF.L.U32 R12, R9, R24, RZ ;  /* 0x00000018090c7219 */ /* 0x000fe200000006ff */
[----:B------:R-:W-:-:S06]  /*0fc0*/  IMAD.MOV.U32 R6, RZ, RZ, R34 ;  /* 0x000000ffff067224 */ /* 0x000fcc00078e0022 */
[----:B------:R-:W0:Y:S01]  /*0fd0*/  LDC R28, c[0x0][0x610] ;  /* 0x00018400ff1c7b82 */ /* 0x000e220000000800 */
[----:B---34-:R-:W-:Y:S05]  /*0fe0*/  @!P0 BRA `(.L_x_12) ;  /* 0x0000000000288947 */ /* 0x018fea0003800000 */
[----:B------:R-:W3:Y:S02]  /*0ff0*/  LDC R11, c[0x0][0x64c] ;  /* 0x00019300ff0b7b82 */ /* 0x000ee40000000800 */
[----:B---3--:R-:W-:-:S05]  /*1000*/  IADD3 R11, P0, R34, R11, RZ ;  /* 0x0000000b220b7210 */ /* 0x008fca0007f1e0ff */
[----:B------:R-:W-:-:S04]  /*1010*/  IMAD.X R19, RZ, RZ, R7, P0 ;  /* 0x000000ffff137224 */ /* 0x000fc800000e0607 */
[----:B------:R-:W-:-:S04]  /*1020*/  IMAD.WIDE.U32 R6, R19, R26, RZ ;  /* 0x0000001a13067225 */ /* 0x000fc800078e00ff */
[----:B------:R-:W-:-:S04]  /*1030*/  IMAD.WIDE.U32 R8, P0, R11, R27, R6 ;  /* 0x0000001b0b087225 */ /* 0x000fc80007800006 */
[----:B------:R-:W-:-:S04]  /*1040*/  IMAD.WIDE.U32 R6, R11, R26, RZ ;  /* 0x0000001a0b067225 */ /* 0x000fc800078e00ff */
[----:B------:R-:W-:Y:S01]  /*1050*/  IMAD.X R11, RZ, RZ, RZ, P0 ;  /* 0x000000ffff0b7224 */ /* 0x000fe200000e06ff */
[----:B------:R-:W-:Y:S01]  /*1060*/  IADD3 RZ, P0, R7, R8, RZ ;  /* 0x0000000807ff7210 */ /* 0x000fe20007f1e0ff */
[----:B------:R-:W-:-:S04]  /*1070*/  IMAD.MOV.U32 R10, RZ, RZ, R9 ;  /* 0x000000ffff0a7224 */ /* 0x000fc800078e0009 */
[----:B------:R-:W-:-:S08]  /*1080*/  IMAD.WIDE.U32.X R6, R19, R27, R10, P0 ;  /* 0x0000001b13067225 */ /* 0x000fd000000e040a */
.L_x_12:
[----:B0-----:R-:W-:Y:S01]  /*1090*/  SHF.R.U64 R6, R6, R25, R7 ;  /* 0x0000001906067219 */ /* 0x001fe20000001207 */
[----:B--2---:R-:W-:Y:S01]  /*10a0*/  VIADD R7, R21, 0xffffffff ;  /* 0xffffffff15077836 */ /* 0x004fe20000000000 */
[----:B------:R-:W-:Y:S01]  /*10b0*/  LOP3.LUT R13, R32, R13, RZ, 0xc0, !PT ;  /* 0x0000000d200d7212 */ /* 0x000fe200078ec0ff */
[----:B------:R-:W-:Y:S02]  /*10c0*/  IMAD.MOV R18, RZ, RZ, -R18 ;  /* 0x000000ffff127224 */ /* 0x000fe400078e0a12 */
[----:B------:R-:W-:Y:S01]  /*10d0*/  IMAD.MOV R8, RZ, RZ, -R6 ;  /* 0x000000ffff087224 */ /* 0x000fe200078e0a06 */
[----:B------:R-:W-:Y:S01]  /*10e0*/  LOP3.LUT R7, R22, R7, RZ, 0xc0, !PT ;  /* 0x0000000716077212 */ /* 0x000fe200078ec0ff */
[----:B------:R-:W-:Y:S02]  /*10f0*/  IMAD R12, R12, R6, R13 ;  /* 0x000000060c0c7224 */ /* 0x000fe400078e020d */
[----:B------:R-:W-:Y:S02]  /*1100*/  @P1 IMAD R3, R20, R18, R15 ;  /* 0x0000001214031224 */ /* 0x000fe400078e020f */
[----:B-1----:R-:W-:-:S02]  /*1110*/  IMAD R6, R8, R29, R34 ;  /* 0x0000001d08067224 */ /* 0x002fc400078e0222 */
[----:B------:R-:W-:Y:S02]  /*1120*/  IMAD R22, R12, R28, R3 ;  /* 0x0000001c0c167224 */ /* 0x000fe400078e0203 */
[----:B------:R-:W-:Y:S02]  /*1130*/  IMAD R7, R6, R21, R7 ;  /* 0x0000001506077224 */ /* 0x000fe400078e0207 */
[----:B------:R-:W-:Y:S02]  /*1140*/  IMAD.MOV.U32 R3, RZ, RZ, 0x1 ;  /* 0x00000001ff037424 */ /* 0x000fe400078e00ff */
[----:B------:R-:W-:Y:S01]  /*1150*/  IMAD.MOV.U32 R19, RZ, RZ, R30 ;  /* 0x000000ffff137224 */ /* 0x000fe200078e001e */
[----:B------:R-:W-:Y:S02]  /*1160*/  SEL R18, R7, R22, !P1 ;  /* 0x0000001607127207 */ /* 0x000fe40004800000 */
[----:B------:R-:W-:-:S07]  /*1170*/  SEL R22, R22, R7, !P1 ;  /* 0x0000000716167207 */ /* 0x000fce0004800000 */
.L_x_10:
[----:B------:R-:W-:Y:S05]  /*1180*/  @!P2 BRA `(.L_x_13) ;  /* 0x0000003800cca947 */ /* 0x000fea0003800000 */
[----:B------:R-:W-:-:S13]  /*1190*/  ISETP.GT.U32.AND P0, PT, R31, 0x1, PT ;  /* 0x000000011f00780c */ /* 0x000fda0003f04070 */
[----:B------:R-:W-:Y:S05]  /*11a0*/  @P0 EXIT ;  /* 0x000000000000094d */ /* 0x000fea0003800000 */
.L_x_14:
[----:B------:R-:W-:-:S08]  /*11b0*/  NOP ;  /* 0x0000000000007918 */ /* 0x000fd00000000000 */
[----:B------:R-:W1:Y:S02]  /*11c0*/  USETMAXREG.TRY_ALLOC.CTAPOOL UP0, 0xe8 ;  /* 0x000000e8000079c8 */ /* 0x000e640008000600 */
[----:B-1----:R-:W-:-:S13]  /*11d0*/  PLOP3.LUT P0, PT, PT, PT, UP0, 0x80, 0x0 ;  /* 0x000000000000781c */ /* 0x002fda0003f0f008 */
[----:B------:R-:W-:Y:S05]  /*11e0*/  @!P0 BRA `(.L_x_14) ;  /* 0xfffffffc00f08947 */ /* 0x000fea000383ffff */
[----:B------:R-:W-:-:S13]  /*11f0*/  LOP3.LUT P0, RZ, R3, 0xff, RZ, 0xc0, !PT ;  /* 0x000000ff03ff7812 */ /* 0x000fda000780c0ff */
[----:B------:R-:W-:Y:S05]  /*1200*/  @!P0 EXIT ;  /* 0x000000000000894d */ /* 0x000fea0003800000 */
[----:B------:R-:W2:Y:S01]  /*1210*/  LDL.64 R8, [R1] ;  /* 0x0000000001087983 */ /* 0x000ea20000100a00 */
[----:B------:R-:W-:Y:S01]  /*1220*/  SHF.R.S32.HI R4, RZ, 0x1f, R5 ;  /* 0x0000001fff047819 */ /* 0x000fe20000011405 */
[----:B------:R-:W1:Y:S01]  /*1230*/  S2UR UR4, SR_CgaCtaId ;  /* 0x00000000000479c3 */ /* 0x000e620000008800 */
[----:B------:R-:W-:Y:S01]  /*1240*/  UMOV UR41, 0x400 ;  /* 0x0000040000297882 */ /* 0x000fe20000000000 */
[----:B------:R-:W-:Y:S01]  /*1250*/  UISETP.LT.AND UP0, UPT, UR40, 0x1, UPT ;  /* 0x000000012800788c */ /* 0x000fe2000bf01270 */
[CC--:B------:R-:W-:Y:S01]  /*1260*/  LEA.HI R3, R4.reuse, R5.reuse, RZ, 0x2 ;  /* 0x0000000504037211 */ /* 0x0c0fe200078f10ff */
[----:B------:R-:W-:Y:S01]  /*1270*/  UIADD3 UR5, UR43, -0x1, URZ ;  /* 0xffffffff2b057890 */ /* 0x000fe2000fffe03f */
[----:B------:R-:W-:Y:S01]  /*1280*/  LEA.HI R4, R4, R5, RZ, 0x5 ;  /* 0x0000000504047211 */ /* 0x000fe200078f28ff */
[----:B------:R-:W-:Y:S01]  /*1290*/  USEL UR42, UR40, 0x1, UP0 ;  /* 0x00000001282a7887 */ /* 0x000fe20008000000 */
[--C-:B------:R-:W-:Y:S01]  /*12a0*/  SHF.R.S32.HI R58, RZ, 0x2, R3.reuse ;  /* 0x00000002ff3a7819 */ /* 0x100fe20000011403 */
[----:B------:R-:W3:Y:S01]  /*12b0*/  LDC R64, c[0x0][0x658] ;  /* 0x00019600ff407b82 */ /* 0x000ee20000000800 */
[----:B------:R-:W-:Y:S01]  /*12c0*/  SHF.R.S32.HI R7, RZ, 0x1f, R3 ;  /* 0x0000001fff077819 */ /* 0x000fe20000011403 */
[----:B------:R-:W-:Y:S01]  /*12d0*/  UISETP.NE.AND UP0, UPT, UR5, URZ, UPT ;  /* 0x0000003f0500728c */ /* 0x000fe2000bf05270 */
[----:B------:R-:W-:Y:S01]  /*12e0*/  LOP3.LUT R6, R3, 0xfffffffc, RZ, 0xc0, !PT ;  /* 0xfffffffc03067812 */ /* 0x000fe200078ec0ff */
[----:B------:R-:W-:Y:S01]  /*12f0*/  ULDC UR8, c[0x0][0x284] ;  /* 0x0000a10000087ab9 */ /* 0x000fe20000000800 */
[----:B------:R-:W-:Y:S01]  /*1300*/  LEA.HI R7, R7, R58, RZ, 0x3 ;  /* 0x0000003a07077211 */ /* 0x000fe200078f18ff */
[----:B------:R-:W-:Y:S01]  /*1310*/  USEL UR7, URZ, 0x1, UP0 ;  /* 0x000000013f077887 */ /* 0x000fe20008000000 */
[----:B------:R-:W-:Y:S01]  /*1320*/  SHF.R.S32.HI R3, RZ, 0x5, R4 ;  /* 0x00000005ff037819 */ /* 0x000fe20000011404 */
[----:B------:R-:W4:Y:S01]  /*1330*/  LDC.64 R62, c[0x0][0x5c8] ;  /* 0x00017200ff3e7b82 */ /* 0x000f220000000a00 */
[----:B------:R-:W-:Y:S01]  /*1340*/  LOP3.LUT R7, R7, 0xfffffff8, RZ, 0xc0, !PT ;  /* 0xfffffff807077812 */ /* 0x000fe200078ec0ff */
[----:B------:R-:W-:Y:S01]  /*1350*/  IMAD.IADD R6, R5, 0x1, -R6 ;  /* 0x0000000105067824 */ /* 0x000fe200078e0a06 */
[----:B------:R-:W-:Y:S01]  /*1360*/  LOP3.LUT R72, R23, 0x1, RZ, 0xfc, !PT ;  /* 0x0000000117487812 */ /* 0x000fe200078efcff */
[----:B------:R-:W-:Y:S01]  /*1370*/  IMAD.MOV.U32 R5, RZ, RZ, 0x1 ;  /* 0x00000001ff057424 */ /* 0x000fe200078e00ff */
[----:B------:R-:W-:Y:S01]  /*1380*/  USHF.L.U32 UR47, UR40, 0x1, URZ ;  /* 0x00000001282f7899 */ /* 0x000fe2000800063f */
[----:B------:R-:W-:Y:S01]  /*1390*/  IMAD.IADD R58, R58, 0x1, -R7 ;  /* 0x000000013a3a7824 */ /* 0x000fe200078e0a07 */
[----:B------:R-:W-:Y:S01]  /*13a0*/  UIADD3 UR42, -UR42, UR40, URZ ;  /* 0x000000282a2a7290 */ /* 0x000fe2000fffe13f */
[----:B------:R-:W0:Y:S01]  /*13b0*/  LDC R65, c[0x0][0x288] ;  /* 0x0000a200ff417b82 */ /* 0x000e220000000800 */
[----:B-1----:R-:W-:Y:S01]  /*13c0*/  ULEA UR41, UR4, UR41, 0x18 ;  /* 0x0000002904297291 */ /* 0x002fe2000f8ec03f */
[C-C-:B------:R-:W-:Y:S01]  /*13d0*/  IMAD R69, R3.reuse, -0x10, -R58.reuse ;  /* 0xfffffff003457824 */ /* 0x140fe200078e0a3a */
[--C-:B------:R-:W-:Y:S01]  /*13e0*/  SHF.R.S32.HI R59, RZ, 0x1f, R58.reuse ;  /* 0x0000001fff3b7819 */ /* 0x100fe2000001143a */
[----:B------:R-:W-:Y:S01]  /*13f0*/  USHF.L.U32 UR4, UR5, 0x3, URZ ;  /* 0x0000000305047899 */ /* 0x000fe2000800063f */
[----:B------:R-:W-:Y:S01]  /*1400*/  IMAD.SHL.U32 R60, R6, 0x2, RZ ;  /* 0x00000002063c7824 */ /* 0x000fe200078e00ff */
[----:B------:R-:W-:Y:S01]  /*1410*/  UIADD3 UR5, UR41, 0x180, URZ ;  /* 0x0000018029057890 */ /* 0x000fe2000fffe03f */
[----:B------:R-:W-:Y:S01]  /*1420*/  IMAD.U32 R73, RZ, RZ, UR7 ;  /* 0x00000007ff497e24 */ /* 0x000fe2000f8e00ff */
[----:B------:R-:W1:Y:S01]  /*1430*/  LDC R67, c[0x0][0x600] ;  /* 0x00018000ff437b82 */ /* 0x000e620000000800 */
[----:B------:R-:W-:Y:S01]  /*1440*/  IMAD.WIDE R58, R3, 0x10, R58 ;  /* 0x00000010033a7825 */ /* 0x000fe200078e023a */
[----:B------:R-:W-:Y:S01]  /*1450*/  UIADD3 UR6, UR41, 0x14180, URZ ;  /* 0x0001418029067890 */ /* 0x000fe2000fffe03f */
[----:B------:R-:W-:Y:S01]  /*1460*/  SHF.R.S32.HI R61, RZ, 0x1f, R60 ;  /* 0x0000001fff3d7819 */ /* 0x000fe2000001143c */
[----:B------:R-:W-:Y:S01]  /*1470*/  USHF.R.U32.HI UR5, URZ, 0x4, UR5 ;  /* 0x000000043f057899 */ /* 0x000fe20008011605 */
[----:B------:R-:W-:Y:S01]  /*1480*/  IMAD.MOV.U32 R3, RZ, RZ, -0x1 ;  /* 0xffffffffff037424 */ /* 0x000fe200078e00ff */
[----:B------:R-:W-:Y:S01]  /*1490*/  USHF.R.U32.HI UR6, URZ, 0x4, UR6 ;  /* 0x000000043f067899 */ /* 0x000fe20008011606 */
[----:B------:R-:W-:Y:S01]  /*14a0*/  VIADD R69, R69, UR8 ;  /* 0x0000000845457c36 */ /* 0x000fe20008000000 */
[----:B------:R-:W-:Y:S01]  /*14b0*/  UIADD3 UR48, UR41, 0x60, URZ ;  /* 0x0000006029307890 */ /* 0x000fe2000fffe03f */
[C---:B----4-:R-:W-:Y:S01]  /*14c0*/  SHF.L.U64.HI R63, R62.reuse, 0x3, R63 ;  /* 0x000000033e3f7819 */ /* 0x050fe2000001023f */
[----:B------:R-:W-:Y:S01]  /*14d0*/  ULOP3.LUT UR4, UR4, 0x8, URZ, 0xc0, !UPT ;  /* 0x0000000804047892 */ /* 0x000fe2000f8ec03f */
[-C--:B---3--:R-:W-:Y:S01]  /*14e0*/  SHF.L.U32 R3, R3, R64.reuse, RZ ;  /* 0x0000004003037219 */ /* 0x088fe200000006ff */
[----:B------:R-:W-:Y:S01]  /*14f0*/  ULOP3.LUT UR5, UR5, 0x3fff, URZ, 0xc0, !UPT ;  /* 0x00003fff05057892 */ /* 0x000fe2000f8ec03f */
[----:B------:R-:W-:Y:S01]  /*1500*/  SHF.L.U32 R64, R5, R64, RZ ;  /* 0x0000004005407219 */ /* 0x000fe200000006ff */
[----:B------:R-:W-:Y:S01]  /*1510*/  ULOP3.LUT UR6, UR6, 0x3fff, URZ, 0xc0, !UPT ;  /* 0x00003fff06067892 */ /* 0x000fe2000f8ec03f */
[----:B------:R-:W-:Y:S01]  /*1520*/  IMAD.SHL.U32 R62, R62, 0x8, RZ ;  /* 0x000000083e3e7824 */ /* 0x000fe200078e00ff */
[----:B------:R-:W-:Y:S01]  /*1530*/  LOP3.LUT R68, RZ, R3, RZ, 0x33, !PT ;  /* 0x00000003ff447212 */ /* 0x000fe200078e33ff */
[----:B0-----:R-:W-:Y:S01]  /*1540*/  IMAD R65, R6, -0x2, R65 ;  /* 0xfffffffe06417824 */ /* 0x001fe200078e0241 */
[----:B------:R-:W-:-:S02]  /*1550*/  ULEA UR43, UR43, UR48, 0x3 ;  /* 0x000000302b2b7291 */ /* 0x000fc4000f8e183f */
[----:B------:R-:W-:Y:S02]  /*1560*/  ULOP3.LUT UR49, UR4, 0x8, URZ, 0x3c, !UPT ;  /* 0x0000000804317892 */ /* 0x000fe4000f8e3c3f */
[----:B------:R-:W-:Y:S01]  /*1570*/  ULOP3.LUT UR44, UR4, 0x18, URZ, 0x3c, !UPT ;  /* 0x00000018042c7892 */ /* 0x000fe2000f8e3c3f */
[----:B-1----:R-:W-:Y:S01]  /*1580*/  VIADD R67, R67, 0xffffffff ;  /* 0xffffffff43437836 */ /* 0x002fe20000000000 */
[----:B------:R-:W-:Y:S02]  /*1590*/  ULOP3.LUT UR45, UR5, 0x10000, URZ, 0xfc, !UPT ;  /* 0x00010000052d7892 */ /* 0x000fe4000f8efc3f */
[----:B------:R-:W-:Y:S01]  /*15a0*/  ULOP3.LUT UR46, UR6, 0x10000, URZ, 0xfc, !UPT ;  /* 0x00010000062e7892 */ /* 0x000fe2000f8efc3f */
[----:B--2---:R-:W-:-:S11]  /*15b0*/  SHF.L.U64.HI R66, R8, 0x1, R0 ;  /* 0x0000000108427819 */ /* 0x004fd60000010200 */
.L_x_98:
[----:B------:R-:W-:-:S04]  /*15c0*/  SHF.L.U32 R0, R73, 0x1f, RZ ;  /* 0x0000001f49007819 */ /* 0x000fc800000006ff */
[----:B------:R-:W0:Y:S02]  /*15d0*/  SYNCS.PHASECHK.TRANS64.TRYWAIT P0, [UR43+-0x8], R0 ;  /* 0xfffff800ff0075a7 */ /* 0x000e24000800016b */
[----:B01-34-:R-:W-:Y:S05]  /*15e0*/  @!P0 BRA `(.L_x_15) ;  /* 0x0000004400e88947 */ /* 0x01bfea0003800000 */
.L_x_121:
[----:B------:R-:W-:Y:S02]  /*15f0*/  ULDC UR4, c[0x0][0x28c] ;  /* 0x0000a30000047ab9 */ /* 0x000fe40000000800 */
[----:B------:R-:W-:-:S13]  /*1600*/  ISETP.LT.AND P0, PT, RZ, UR4, PT ;  /* 0x00000004ff007c0c */ /* 0x000fda000bf01270 */
[----:B------:R-:W-:Y:S05]  /*1610*/  @P0 BRA `(.L_x_16) ;  /* 0x0000000000400947 */ /* 0x000fea0003800000 */
[----:B0-----:R-:W-:Y:S01]  /*1620*/  MOV R0, 0x0 ;  /* 0x0000000000007802 */ /* 0x001fe20000000f00 */
[----:B------:R-:W-:Y:S01]  /*1630*/  ULDC.64 UR4, c[0x4][0x68] ;  /* 0x01001a0000047ab9 */ /* 0x000fe20000000a00 */
[----:B------:R-:W-:Y:S01]  /*1640*/  ULDC.64 UR6, c[0x4][0x8] ;  /* 0x0100020000067ab9 */ /* 0x000fe20000000a00 */
[----:B------:R-:W-:Y:S01]  /*1650*/  IMAD.U32 R4, RZ, RZ, UR4 ;  /* 0x00000004ff047e24 */ /* 0x000fe2000f8e00ff */
[----:B------:R0:W1:Y:S01]  /*1660*/  LDC.64 R14, c[0x4][R0] ;  /* 0x01000000000e7b82 */ /* 0x0000620000000a00 */
[----:B------:R-:W-:Y:S01]  /*1670*/  IMAD.U32 R5, RZ, RZ, UR5 ;  /* 0x00000005ff057e24 */ /* 0x000fe2000f8e00ff */
[----:B------:R-:W-:Y:S01]  /*1680*/  ULDC.64 UR4, c[0x4][0x70] ;  /* 0x01001c0000047ab9 */ /* 0x000fe20000000a00 */
[----:B------:R-:W-:Y:S02]  /*1690*/  IMAD.U32 R10, RZ, RZ, UR6 ;  /* 0x00000006ff0a7e24 */ /* 0x000fe4000f8e00ff */
[----:B------:R-:W-:Y:S02]  /*16a0*/  IMAD.U32 R6, RZ, RZ, UR4 ;  /* 0x00000004ff067e24 */ /* 0x000fe4000f8e00ff */
[----:B------:R-:W-:-:S02]  /*16b0*/  IMAD.U32 R7, RZ, RZ, UR5 ;  /* 0x00000005ff077e24 */ /* 0x000fc4000f8e00ff */
[----:B------:R-:W-:Y:S02]  /*16c0*/  IMAD.U32 R11, RZ, RZ, UR7 ;  /* 0x00000007ff0b7e24 */ /* 0x000fe4000f8e00ff */
[----:B------:R-:W-:Y:S02]  /*16d0*/  IMAD.MOV.U32 R8, RZ, RZ, 0x1e1 ;  /* 0x000001e1ff087424 */ /* 0x000fe400078e00ff */
[----:B------:R-:W-:Y:S02]  /*16e0*/  IMAD.MOV.U32 R12, RZ, RZ, 0x1 ;  /* 0x00000001ff0c7424 */ /* 0x000fe400078e00ff */
[----:B0-----:R-:W-:-:S07]  /*16f0*/  IMAD.MOV.U32 R13, RZ, RZ, RZ ;  /* 0x000000ffff0d7224 */ /* 0x001fce00078e00ff */
[----:B------:R-:W-:-:S07]  /*1700*/  LEPC R20, `(.L_x_16) ;  /* 0x000000001014794e */ /* 0x000fce0000000000 */
[----:B-1---5:R-:W-:Y:S05]  /*1710*/  CALL.ABS.NOINC R14 ;  /* 0x000000000e007343 */ /* 0x022fea0003c00000 */
.L_x_16:
[----:B------:R-:W-:-:S13]  /*1720*/  ISETP.NE.AND P0, PT, R72, 0x3, PT ;  /* 0x000000034800780c */ /* 0x000fda0003f05270 */
[----:B------:R-:W-:Y:S05]  /*1730*/  @!P0 BRA `(.L_x_17) ;  /* 0x0000000000048947 */ /* 0x000fea0003800000 */
[----:B------:R-:W-:Y:S01]  /*1740*/  BPT.TRAP 0x1 ;  /* 0x000000040000795c */ /* 0x000fe20000300000 */
.L_x_17:
[----:B0-----:R-:W-:Y:S02]  /*1750*/  IMAD.U32 R3, RZ, RZ, UR38 ;  /* 0x00000026ff037e24 */ /* 0x001fe4000f8e00ff */
[----:B------:R-:W-:-:S03]  /*1760*/  IMAD.U32 R0, RZ, RZ, UR39 ;  /* 0x00000027ff007e24 */ /* 0x000fc6000f8e00ff */
[----:B------:R-:W-:Y:S02]  /*1770*/  LEA R3, R3, UR41, 0x3 ;  /* 0x0000002903037c11 */ /* 0x000fe4000f8e18ff */
[----:B------:R-:W-:-:S04]  /*1780*/  SHF.L.U32 R0, R0, 0x1f, RZ ;  /* 0x0000001f00007819 */ /* 0x000fc800000006ff */
[----:B------:R0:W1:Y:S01]  /*1790*/  SYNCS.PHASECHK.TRANS64.TRYWAIT P1, [R3+URZ], R0 ;  /* 0x00000000030075a7 */ /* 0x000062000802017f */
[----:B------:R-:W-:Y:S05]  /*17a0*/  @!P0 BRA `(.L_x_18) ;  /* 0x0000000000048947 */ /* 0x000fea0003800000 */
[----:B------:R-:W-:Y:S01]  /*17b0*/  BPT.TRAP 0x1 ;  /* 0x000000040000795c */ /* 0x000fe20000300000 */
.L_x_18:
[----:B-1----:R-:W-:Y:S05]  /*17c0*/  @P1 BRA `(.L_x_19) ;  /* 0x0000000000081947 */ /* 0x002fea0003800000 */
[----:B------:R-:W1:Y:S02]  /*17d0*/  SYNCS.PHASECHK.TRANS64.TRYWAIT P1, [R3+URZ], R0 ;  /* 0x00000000030075a7 */ /* 0x000e64000802017f */
[----:B-1----:R-:W-:Y:S05]  /*17e0*/  @!P1 BRA `(.L_x_20) ;  /* 0x0000004400809947 */ /* 0x002fea0003800000 */
.L_x_19:
[----:B------:R-:W-:Y:S05]  /*17f0*/  WARPSYNC.ALL ;  /* 0x0000000000007948 */ /* 0x000fea0003800000 */
[----:B------:R-:W-:Y:S01]  /*1800*/  ULEA UR8, UR38, UR45, 0xa ;  /* 0x0000002d26087291 */ /* 0x000fe2000f8e503f */
[----:B------:R-:W-:Y:S01]  /*1810*/  WARPGROUP.ARRIVE ;  /* 0x00000000000079c5 */ /* 0x000fe20000000000 */
[----:B------:R-:W-:Y:S01]  /*1820*/  ULEA UR9, UR38, UR46, 0xa ;  /* 0x0000002e26097291 */ /* 0x000fe2000f8e503f */
[----:B01----:R-:W-:Y:S01]  /*1830*/  IMAD.U32 R0, RZ, RZ, UR42 ;  /* 0x0000002aff007e24 */ /* 0x003fe2000f8e00ff */
[----:B------:R-:W-:Y:S01]  /*1840*/  UMOV UR5, 0x40000040 ;  /* 0x4000004000057882 */ /* 0x000fe20000000000 */
[----:B------:R-:W-:-:S02]  /*1850*/  UMOV UR7, 0x40000040 ;  /* 0x4000004000077882 */ /* 0x000fc40000000000 */
[----:B------:R-:W-:Y:S01]  /*1860*/  UMOV UR4, UR8 ;  /* 0x0000000800047c82 */ /* 0x000fe20008000000 */
[----:B------:R-:W-:Y:S01]  /*1870*/  ISETP.GE.AND P1, PT, R0, 0x1, PT ;  /* 0x000000010000780c */ /* 0x000fe20003f26270 */
[----:B------:R-:W-:Y:S02]  /*1880*/  UMOV UR6, UR9 ;  /* 0x0000000900067c82 */ /* 0x000fe40008000000 */
[----:B------:R-:W-:Y:S01]  /*1890*/  HGMMA.64x64x16.F32 R24, gdesc[UR4], RZ, !UPT, gsb0 ;  /* 0x00e00000041879f0 */ /* 0x000fe2000c0008ff */
[----:B------:R-:W-:Y:S02]  /*18a0*/  UIADD3 UR4, UR8, 0x2, URZ ;  /* 0x0000000208047890 */ /* 0x000fe4000fffe03f */
[----:B------:R-:W-:Y:S01]  /*18b0*/  UIADD3 UR6, UR9, 0x2, URZ ;  /* 0x0000000209067890 */ /* 0x000fe2000fffe03f */
[----:B------:R-:W-:Y:S01]  /*18c0*/  UMOV UR5, 0x40000040 ;  /* 0x4000004000057882 */ /* 0x000fe20000000000 */
[----:B------:R-:W-:Y:S01]  /*18d0*/  UMOV UR7, 0x40000040 ;  /* 0x4000004000077882 */ /* 0x000fe20000000000 */
[----:B------:R-:W-:-:S02]  /*18e0*/  WARPGROUP.DEPBAR.LE gsb0, 0x0 ;  /* 0x00008000000079c5 */ /* 0x000fc40000010000 */
[----:B------:R-:W-:-:S06]  /*18f0*/  WARPGROUP.ARRIVE ;  /* 0x00000000000079c5 */ /* 0x000fcc0000000000 */
[----:B------:R-:W-:Y:S01]  /*1900*/  HGMMA.64x64x16.F32 R24, gdesc[UR4], R24, gsb0 ;  /* 0x00e00000041879f0 */ /* 0x000fe20008000818 */
[----:B------:R-:W-:Y:S02]  /*1910*/  UIADD3 UR4, UR8, 0x4, URZ ;  /* 0x0000000408047890 */ /* 0x000fe4000fffe03f */
[----:B------:R-:W-:Y:S01]  /*1920*/  UIADD3 UR6, UR9, 0x4, URZ ;  /* 0x0000000409067890 */ /* 0x000fe2000fffe03f */
[----:B------:R-:W-:Y:S01]  /*1930*/  UMOV UR5, 0x40000040 ;  /* 0x4000004000057882 */ /* 0x000fe20000000000 */
[----:B------:R-:W-:Y:S01]  /*1940*/  UMOV UR7, 0x40000040 ;  /* 0x4000004000077882 */ /* 0x000fe20000000000 */
[----:B------:R-:W-:Y:S02]  /*1950*/  WARPGROUP.DEPBAR.LE gsb0, 0x0 ;  /* 0x00008000000079c5 */ /* 0x000fe40000010000 */
        /* <DEDUP_REMOVED lines=36> */
[----:B------:R-:W-:Y:S03]  /*1ba0*/  HGMMA.64x64x16.F32 R24, gdesc[UR4], R24, gsb0 ;  /* 0x00e00000041879f0 */ /* 0x000fe60008000818 */
[----:B------:R-:W-:Y:S02]  /*1bb0*/  WARPGROUP.DEPBAR.LE gsb0, 0x0 ;  /* 0x00008000000079c5 */ /* 0x000fe40000010000 */
[----:B------:R-:W-:Y:S05]  /*1bc0*/  @!P1 BRA `(.L_x_21) ;  /* 0x0000000400809947 */ /* 0x000fea0003800000 */
[----:B------:R-:W-:Y:S01]  /*1bd0*/  UIADD3 UR8, UR38, 0x1, URZ ;  /* 0x0000000126087890 */ /* 0x000fe2000fffe03f */
[----:B------:R-:W-:Y:S01]  /*1be0*/  IMAD.U32 R0, RZ, RZ, UR42 ;  /* 0x0000002aff007e24 */ /* 0x000fe2000f8e00ff */
[----:B------:R-:W-:Y:S02]  /*1bf0*/  UMOV UR9, UR38 ;  /* 0x0000002600097c82 */ /* 0x000fe40008000000 */
[----:B------:R-:W-:-:S04]  /*1c00*/  UISETP.NE.AND UP0, UPT, UR8, 0x5, UPT ;  /* 0x000000050800788c */ /* 0x000fc8000bf05270 */
[----:B------:R-:W-:Y:S02]  /*1c10*/  USEL UR4, URZ, 0x1, UP0 ;  /* 0x000000013f047887 */ /* 0x000fe40008000000 */
[----:B------:R-:W-:Y:S02]  /*1c20*/  USEL UR8, UR8, URZ, UP0 ;  /* 0x0000003f08087287 */ /* 0x000fe40008000000 */
[----:B------:R-:W-:-:S06]  /*1c30*/  ULOP3.LUT UR4, UR39, UR4, URZ, 0x3c, !UPT ;  /* 0x0000000427047292 */ /* 0x000fcc000f8e3c3f */
[----:B------:R-:W-:-:S07]  /*1c40*/  IMAD.U32 R5, RZ, RZ, UR4 ;  /* 0x00000004ff057e24 */ /* 0x000fce000f8e00ff */
.L_x_28:
[----:B01----:R-:W-:Y:S05]  /*1c50*/  @!P0 BRA `(.L_x_22) ;  /* 0x0000000000048947 */ /* 0x003fea0003800000 */
[----:B------:R-:W-:Y:S01]  /*1c60*/  BPT.TRAP 0x1 ;  /* 0x000000040000795c */ /* 0x000fe20000300000 */
.L_x_22:
[----:B------:R-:W-:Y:S01]  /*1c70*/  ULEA UR4, UR8, UR41, 0x3 ;  /* 0x0000002908047291 */ /* 0x000fe2000f8e183f */
[----:B------:R-:W-:-:S08]  /*1c80*/  SHF.L.U32 R3, R5, 0x1f, RZ ;  /* 0x0000001f05037819 */ /* 0x000fd000000006ff */
[----:B------:R0:W1:Y:S01]  /*1c90*/  SYNCS.PHASECHK.TRANS64.TRYWAIT P1, [UR4], R3 ;  /* 0x00000003ff0075a7 */ /* 0x0000620008020144 */
[----:B------:R-:W-:Y:S05]  /*1ca0*/  @!P0 BRA `(.L_x_23) ;  /* 0x0000000000048947 */ /* 0x000fea0003800000 */
[----:B------:R-:W-:Y:S01]  /*1cb0*/  BPT.TRAP 0x1 ;  /* 0x000000040000795c */ /* 0x000fe20000300000 */
.L_x_23:
[----:B-1----:R-:W-:Y:S05]  /*1cc0*/  @P1 BRA `(.L_x_24) ;  /* 0x0000000000081947 */ /* 0x002fea0003800000 */
[----:B------:R-:W1:Y:S02]  /*1cd0*/  SYNCS.PHASECHK.TRANS64.TRYWAIT P1, [UR4], R3 ;  /* 0x00000003ff0075a7 */ /* 0x000e640008020144 */
[----:B-1----:R-:W-:Y:S05]  /*1ce0*/  @!P1 BRA `(.L_x_25) ;  /* 0x0000004000549947 */ /* 0x002fea0003800000 */
.L_x_24:
[----:B------:R-:W-:Y:S01]  /*1cf0*/  ULEA UR11, UR8, UR45, 0xa ;  /* 0x0000002d080b7291 */ /* 0x000fe2000f8e503f */
[----:B------:R-:W-:Y:S01]  /*1d00*/  WARPGROUP.ARRIVE ;  /* 0x00000000000079c5 */ /* 0x000fe20000000000 */
[----:B------:R-:W-:Y:S01]  /*1d10*/  ULEA UR10, UR8, UR46, 0xa ;  /* 0x0000002e080a7291 */ /* 0x000fe2000f8e503f */
[----:B------:R-:W-:Y:S01]  /*1d20*/  UMOV UR5, 0x40000040 ;  /* 0x4000004000057882 */ /* 0x000fe20000000000 */
[----:B------:R-:W-:-:S03]  /*1d30*/  UMOV UR7, 0x40000040 ;  /* 0x4000004000077882 */ /* 0x000fc60000000000 */
[----:B------:R-:W-:Y:S02]  /*1d40*/  UMOV UR4, UR11 ;  /* 0x0000000b00047c82 */ /* 0x000fe40008000000 */
[----:B------:R-:W-:Y:S02]  /*1d50*/  UMOV UR6, UR10 ;  /* 0x0000000a00067c82 */ /* 0x000fe40008000000 */
[----:B------:R-:W-:Y:S01]  /*1d60*/  HGMMA.64x64x16.F32 R24, gdesc[UR4], R24, gsb0 ;  /* 0x00e00000041879f0 */ /* 0x000fe20008000818 */
        /* <DEDUP_REMOVED lines=51> */
[----:B------:R-:W-:Y:S01]  /*20a0*/  BPT.TRAP 0x1 ;  /* 0x000000040000795c */ /* 0x000fe20000300000 */
.L_x_26:
[----:B------:R-:W-:Y:S01]  /*20b0*/  ULEA UR4, UR9, UR41, 0x3 ;  /* 0x0000002909047291 */ /* 0x000fe2000f8e183f */
[----:B------:R-:W-:-:S03]  /*20c0*/  ISETP.GT.U32.AND P1, PT, R23, 0x1, PT ;  /* 0x000000011700780c */ /* 0x000fc60003f24070 */
[----:B------:R-:W-:-:S04]  /*20d0*/  UIADD3 UR4, UR4, 0x28, URZ ;  /* 0x0000002804047890 */ /* 0x000fc8000fffe03f */
[----:B------:R-:W-:-:S09]  /*20e0*/  UPRMT UR4, URZ, 0x654, UR4 ;  /* 0x000006543f047896 */ /* 0x000fd20008000004 */
[----:B------:R-:W-:Y:S01]  /*20f0*/  SYNCS.ARRIVE.TRANS64.RED.A1T0 RZ, [UR4], RZ ;  /* 0x000000ffffff79a7 */ /* 0x000fe20008100404 */
[----:B------:R-:W-:Y:S05]  /*2100*/  @P1 BRA `(.L_x_27) ;  /* 0x0000000000041947 */ /* 0x000fea0003800000 */
[----:B------:R-:W-:Y:S01]  /*2110*/  BPT.TRAP 0x1 ;  /* 0x000000040000795c */ /* 0x000fe20000300000 */
.L_x_27:
[----:B------:R-:W-:Y:S01]  /*2120*/  UIADD3 UR8, UR8, 0x1, URZ ;  /* 0x0000000108087890 */ /* 0x000fe2000fffe03f */
[C---:B------:R-:W-:Y:S01]  /*2130*/  ISETP.GT.AND P1, PT, R0.reuse, 0x1, PT ;  /* 0x000000010000780c */ /* 0x040fe20003f24270 */
[----:B------:R-:W-:Y:S01]  /*2140*/  UIADD3 UR9, UR9, 0x1, URZ ;  /* 0x0000000109097890 */ /* 0x000fe2000fffe03f */
[----:B------:R-:W-:Y:S01]  /*2150*/  VIADD R0, R0, 0xffffffff ;  /* 0xffffffff00007836 */ /* 0x000fe20000000000 */
[----:B------:R-:W-:Y:S02]  /*2160*/  UISETP.NE.AND UP0, UPT, UR8, 0x5, UPT ;  /* 0x000000050800788c */ /* 0x000fe4000bf05270 */
[----:B------:R-:W-:Y:S02]  /*2170*/  UISETP.NE.AND UP1, UPT, UR9, 0x5, UPT ;  /* 0x000000050900788c */ /* 0x000fe4000bf25270 */
[----:B------:R-:W-:Y:S02]  /*2180*/  USEL UR4, URZ, 0x1, UP0 ;  /* 0x000000013f047887 */ /* 0x000fe40008000000 */
[----:B------:R-:W-:-:S02]  /*2190*/  USEL UR8, UR8, URZ, UP0 ;  /* 0x0000003f08087287 */ /* 0x000fc40008000000 */
[----:B------:R-:W-:Y:S02]  /*21a0*/  USEL UR9, UR9, URZ, UP1 ;  /* 0x0000003f09097287 */ /* 0x000fe40008800000 */
[----:B------:R-:W-:Y:S01]  /*21b0*/  LOP3.LUT R5, R5, UR4, RZ, 0x3c, !PT ;  /* 0x0000000405057c12 */ /* 0x000fe2000f8e3cff */
[----:B------:R-:W-:Y:S09]  /*21c0*/  @P1 BRA `(.L_x_28) ;  /* 0xfffffff800a01947 */ /* 0x000ff2000383ffff */
.L_x_21:
[----:B------:R-:W2:Y:S01]  /*21d0*/  LDC R0, c[0x0][0x28c] ;  /* 0x0000a300ff007b82 */ /* 0x000ea20000000800 */
[----:B01----:R-:W-:-:S04]  /*21e0*/  IMAD.U32 R3, RZ, RZ, UR49 ;  /* 0x00000031ff037e24 */ /* 0x003fc8000f8e00ff */
[----:B------:R0:W-:Y:S01]  /*21f0*/  SYNCS.ARRIVE.TRANS64.A1T0 RZ, [R3+UR48], RZ ;  /* 0x000000ff03ff79a7 */ /* 0x0001e20008100030 */
[----:B--2---:R-:W-:-:S13]  /*2200*/  ISETP.GE.AND P1, PT, R0, 0x1, PT ;  /* 0x000000010000780c */ /* 0x004fda0003f26270 */
[----:B0-----:R-:W-:Y:S05]  /*2210*/  @!P1 BRA `(.L_x_29) ;  /* 0x0000000000349947 */ /* 0x001fea0003800000 */
[----:B------:R-:W-:Y:S05]  /*2220*/  @!P0 BRA `(.L_x_30) ;  /* 0x0000000000048947 */ /* 0x000fea0003800000 */
[----:B------:R-:W-:Y:S01]  /*2230*/  BPT.TRAP 0x1 ;  /* 0x000000040000795c */ /* 0x000fe20000300000 */
.L_x_30:
[----:B------:R-:W-:Y:S01]  /*2240*/  UIADD3 UR6, UR38, UR42, URZ ;  /* 0x0000002a26067290 */ /* 0x000fe2000fffe03f */
[----:B------:R-:W-:-:S03]  /*2250*/  ISETP.GT.U32.AND P0, PT, R23, 0x1, PT ;  /* 0x000000011700780c */ /* 0x000fc60003f04070 */
[----:B------:R-:W-:-:S04]  /*2260*/  UIMAD.WIDE.U32 UR4, UR6, -0x33333333, URZ ;  /* 0xcccccccd060478a5 */ /* 0x000fc8000f8e003f */
[----:B------:R-:W-:-:S04]  /*2270*/  USHF.R.U32.HI UR4, URZ, 0x2, UR5 ;  /* 0x000000023f047899 */ /* 0x000fc80008011605 */
[----:B------:R-:W-:-:S04]  /*2280*/  UIMAD UR6, UR4, -0x5, UR6 ;  /* 0xfffffffb040678a4 */ /* 0x000fc8000f8e0206 */
[----:B------:R-:W-:-:S04]  /*2290*/  ULEA UR6, UR6, UR41, 0x3 ;  /* 0x0000002906067291 */ /* 0x000fc8000f8e183f */
[----:B------:R-:W-:-:S04]  /*22a0*/  UIADD3 UR6, UR6, 0x28, URZ ;  /* 0x0000002806067890 */ /* 0x000fc8000fffe03f */
[----:B------:R-:W-:-:S09]  /*22b0*/  UPRMT UR6, URZ, 0x654, UR6 ;  /* 0x000006543f067896 */ /* 0x000fd20008000006 */
[----:B------:R-:W-:Y:S01]  /*22c0*/  SYNCS.ARRIVE.TRANS64.RED.A1T0 RZ, [UR6], RZ ;  /* 0x000000ffffff79a7 */ /* 0x000fe20008100406 */
[----:B------:R-:W-:Y:S05]  /*22d0*/  @P0 BRA `(.L_x_29) ;  /* 0x0000000000040947 */ /* 0x000fea0003800000 */
[----:B------:R-:W-:Y:S01]  /*22e0*/  BPT.TRAP 0x1 ;  /* 0x000000040000795c */ /* 0x000fe20000300000 */
.L_x_29:
[----:B------:R-:W-:Y:S01]  /*22f0*/  SHF.L.U32 R0, R73, 0x1f, RZ ;  /* 0x0000001f49007819 */ /* 0x000fe200000006ff */
[----:B------:R-:W-:Y:S01]  /*2300*/  UIADD3 UR38, UR38, UR47, URZ ;  /* 0x0000002f26267290 */ /* 0x000fe2000fffe03f */
[----:B------:R-:W-:Y:S01]  /*2310*/  SHF.R.S32.HI R9, RZ, 0x1f, R19 ;  /* 0x0000001fff097819 */ /* 0x000fe20000011413 */
[----:B------:R-:W-:Y:S01]  /*2320*/  UISETP.GE.U32.AND UP1, UPT, UR47, 0x5, UPT ;  /* 0x000000052f00788c */ /* 0x000fe2000bf26070 */
[----:B------:R-:W0:Y:S01]  /*2330*/  SYNCS.PHASECHK.TRANS64.TRYWAIT P0, [UR43+0x8], R0 ;  /* 0x00000800ff0075a7 */ /* 0x000e22000800016b */
[----:B------:R-:W-:-:S04]  /*2340*/  UISETP.GT.U32.AND UP0, UPT, UR38, 0x4, UPT ;  /* 0x000000042600788c */ /* 0x000fc8000bf04070 */
[----:B------:R-:W-:-:S04]  /*2350*/  UISETP.LT.U32.AND UP0, UPT, UR47, 0x5, UP0 ;  /* 0x000000052f00788c */ /* 0x000fc80008701070 */
[----:B------:R-:W-:Y:S02]  /*2360*/  USEL UR6, URZ, 0x1, !UP0 ;  /* 0x000000013f067887 */ /* 0x000fe4000c000000 */
[----:B------:R-:W-:Y:S02]  /*2370*/  @UP1 UIMAD.WIDE.U32 UR4, UR38, -0x33333333, URZ ;  /* 0xcccccccd260418a5 */ /* 0x000fe4000f8e003f */
[----:B------:R-:W-:Y:S02]  /*2380*/  ULOP3.LUT UR39, UR39, UR6, URZ, 0x3c, !UPT ;  /* 0x0000000627277292 */ /* 0x000fe4000f8e3c3f */
[----:B------:R-:W-:-:S04]  /*2390*/  @UP1 USHF.R.U32.HI UR4, URZ, 0x2, UR5 ;  /* 0x000000023f041899 */ /* 0x000fc80008011605 */
[----:B------:R-:W-:Y:S01]  /*23a0*/  @UP1 ULOP3.LUT UR39, UR39, 0x1, UR4, 0x78, !UPT ;  /* 0x0000000127271892 */ /* 0x000fe2000f8e7804 */
[----:B0-----:R-:W-:Y:S11]  /*23b0*/  @!P0 BRA `(.L_x_31) ;  /* 0x0000003800b88947 */ /* 0x001ff60003800000 */
.L_x_122:
[----:B------:R-:W-:Y:S01]  /*23c0*/  ULDC.64 UR4, c[0x0][0x5d0] ;  /* 0x0001740000047ab9 */ /* 0x000fe20000000a00 */
[----:B------:R-:W-:Y:S01]  /*23d0*/  ULDC UR6, c[0x0][0x284] ;  /* 0x0000a10000067ab9 */ /* 0x000fe20000000800 */
[----:B0-----:R-:W-:Y:S02]  /*23e0*/  IMAD R0, R9, UR4, RZ ;  /* 0x0000000409007c24 */ /* 0x001fe4000f8e02ff */
[----:B------:R-:W-:Y:S02]  /*23f0*/  IMAD.SHL.U32 R12, R18, 0x40, RZ ;  /* 0x00000040120c7824 */ /* 0x000fe400078e00ff */
[C---:B------:R-:W-:Y:S02]  /*2400*/  IMAD R3, R19.reuse, UR5, R0 ;  /* 0x0000000513037c24 */ /* 0x040fe4000f8e0200 */
[----:B------:R-:W-:Y:S01]  /*2410*/  IMAD.SHL.U32 R0, R22, 0x40, RZ ;  /* 0x0000004016007824 */ /* 0x000fe200078e00ff */
[----:B------:R-:W-:Y:S01]  /*2420*/  SHF.R.S32.HI R13, RZ, 0x1f, R12 ;  /* 0x0000001fff0d7819 */ /* 0x000fe2000001140c */
[----:B------:R-:W-:Y:S01]  /*2430*/  IMAD.WIDE.U32 R4, R19, UR4, R60 ;  /* 0x0000000413047c25 */ /* 0x000fe2000f8e003c */
[----:B------:R-:W-:-:S02]  /*2440*/  ULDC.64 UR4, c[0x0][0x5c8] ;  /* 0x0001720000047ab9 */ /* 0x000fc40000000a00 */
[----:B------:R-:W-:Y:S01]  /*2450*/  ISETP.GE.AND P0, PT, R0, UR6, PT ;  /* 0x0000000600007c0c */ /* 0x000fe2000bf06270 */
[----:B------:R-:W-:Y:S01]  /*2460*/  ULDC UR6, c[0x0][0x288] ;  /* 0x0000a20000067ab9 */ /* 0x000fe20000000800 */
[----:B------:R-:W-:Y:S01]  /*2470*/  IADD3 R4, P1, R12, R4, RZ ;  /* 0x000000040c047210 */ /* 0x000fe20007f3e0ff */
[----:B------:R-:W-:Y:S01]  /*2480*/  IMAD.WIDE R20, R22, 0x40, R58 ;  /* 0x0000004016147825 */ /* 0x000fe200078e023a */
[----:B------:R-:W-:Y:S02]  /*2490*/  ISETP.GE.OR P0, PT, R12, UR6, P0 ;  /* 0x000000060c007c0c */ /* 0x000fe40008706670 */
[----:B------:R-:W-:Y:S01]  /*24a0*/  IADD3.X R5, R13, R5, R3, P1, !PT ;  /* 0x000000050d057210 */ /* 0x000fe20000ffe403 */
[----:B------:R-:W-:-:S04]  /*24b0*/  IMAD R7, R21, UR4, RZ ;  /* 0x0000000415077c24 */ /* 0x000fc8000f8e02ff */
[C---:B------:R-:W-:Y:S02]  /*24c0*/  IMAD R7, R20.reuse, UR5, R7 ;  /* 0x0000000514077c24 */ /* 0x040fe4000f8e0207 */
[----:B------:R-:W-:-:S04]  /*24d0*/  IMAD.WIDE.U32 R70, R20, UR4, R4 ;  /* 0x0000000414467c25 */ /* 0x000fc8000f8e0004 */
[----:B------:R-:W-:Y:S05]  /*24e0*/  @P0 BRA `(.L_x_32) ;  /* 0x0000002000580947 */ /* 0x000fea0003800000 */
[----:B-----5:R-:W-:Y:S01]  /*24f0*/  FSETP.NEU.AND P0, PT, R57, RZ, PT ;  /* 0x000000ff3900720b */ /* 0x020fe20003f0d000 */
[----:B------:R-:W-:Y:S01]  /*2500*/  IMAD.IADD R22, R65, 0x1, -R12 ;  /* 0x0000000141167824 */ /* 0x000fe200078e0a0c */
[----:B------:R-:W-:Y:S01]  /*2510*/  BSSY B0, `(.L_x_32) ;  /* 0x0000213000007945 */ /* 0x000fe20003800000 */
[----:B------:R-:W-:Y:S02]  /*2520*/  IMAD.IADD R0, R69, 0x1, -R0 ;  /* 0x0000000145007824 */ /* 0x000fe400078e0a00 */
[----:B------:R-:W-:Y:S01]  /*2530*/  IMAD.IADD R7, R71, 0x1, R7 ;  /* 0x0000000147077824 */ /* 0x000fe200078e0207 */
[----:B------:R-:W-:-:S04]  /*2540*/  ISETP.GT.AND P2, PT, R22, RZ, PT ;  /* 0x000000ff1600720c */ /* 0x000fc80003f44270 */
[----:B------:R-:W-:-:S03]  /*2550*/  ISETP.GT.AND P1, PT, R0, RZ, P2 ;  /* 0x000000ff0000720c */ /* 0x000fc60001724270 */
[----:B------:R-:W-:Y:S10]  /*2560*/  @!P0 BRA `(.L_x_33) ;  /* 0x0000001400dc8947 */ /* 0x000ff40003800000 */
[----:B------:R-:W0:Y:S01]  /*2570*/  LDC.64 R74, c[0x0][0x5b8] ;  /* 0x00016e00ff4a7b82 */ /* 0x000e220000000a00 */
[----:B------:R-:W-:-:S07]  /*2580*/  ULDC.64 UR4, c[0x0][0x5c0] ;  /* 0x0001700000047ab9 */ /* 0x000fce0000000a00 */
[----:B------:R-:W1:Y:S08]  /*2590*/  LDC.64 R76, c[0x0][0x5b0] ;  /* 0x00016c00ff4c7b82 */ /* 0x000e700000000a00 */
[----:B------:R-:W2:Y:S01]  /*25a0*/  LDC.64 R78, c[0x0][0x5a8] ;  /* 0x00016a00ff4e7b82 */ /* 0x000ea20000000a00 */
[-C--:B0-----:R-:W-:Y:S02]  /*25b0*/  IMAD R6, R9, R74.reuse, RZ ;  /* 0x0000004a09067224 */ /* 0x081fe400078e02ff */
[----:B------:R-:W-:-:S04]  /*25c0*/  IMAD.WIDE.U32 R4, R19, R74, R60 ;  /* 0x0000004a13047225 */ /* 0x000fc800078e003c */
[----:B------:R-:W-:Y:S01]  /*25d0*/  IMAD R71, R19, R75, R6 ;  /* 0x0000004b13477224 */ /* 0x000fe200078e0206 */
[----:B------:R-:W-:Y:S01]  /*25e0*/  IADD3 R8, P0, R12, R4, RZ ;  /* 0x000000040c087210 */ /* 0x000fe20007f1e0ff */
[----:B-1----:R-:W-:-:S03]  /*25f0*/  IMAD R3, R21, R76, RZ ;  /* 0x0000004c15037224 */ /* 0x002fc600078e02ff */
[----:B------:R-:W-:Y:S01]  /*2600*/  IADD3.X R9, R13, R5, R71, P0, !PT ;  /* 0x000000050d097210 */ /* 0x000fe200007fe447 */
[C---:B------:R-:W-:Y:S02]  /*2610*/  IMAD R75, R20.reuse, R77, R3 ;  /* 0x0000004d144b7224 */ /* 0x040fe400078e0203 */
[----:B------:R-:W-:-:S04]  /*2620*/  IMAD.WIDE.U32 R4, R20, R76, R8 ;  /* 0x0000004c14047225 */ /* 0x000fc800078e0008 */
[----:B------:R-:W-:Y:S01]  /*2630*/  IMAD.IADD R3, R5, 0x1, R75 ;  /* 0x0000000105037824 */ /* 0x000fe200078e024b */
[----:B--2---:R-:W-:-:S04]  /*2640*/  LEA R10, P0, R4, R78, 0x1 ;  /* 0x0000004e040a7211 */ /* 0x004fc800078008ff */
[----:B------:R-:W-:-:S05]  /*2650*/  LEA.HI.X R11, R4, R79, R3, 0x1, P0 ;  /* 0x0000004f040b7211 */ /* 0x000fca00000f0c03 */
[----:B------:R-:W2:Y:S01]  /*2660*/  @P1 LDG.E.LTC128B.U16 R3, desc[UR36][R10.64] ;  /* 0x000000240a031981 */ /* 0x000ea2000c1e1520 */
[----:B------:R-:W-:Y:S01]  /*2670*/  IMAD.WIDE.U32 R4, R20, R76, R12 ;  /* 0x0000004c14047225 */ /* 0x000fe200078e000c */
[----:B------:R-:W-:Y:S02]  /*2680*/  BSSY B1, `(.L_x_34) ;  /* 0x0000015000017945 */ /* 0x000fe40003800000 */
[----:B------:R-:W-:-:S04]  /*2690*/  IADD3 R14, P0, R60, R4, RZ ;  /* 0x000000043c0e7210 */ /* 0x000fc80007f1e0ff */
[----:B------:R-:W-:Y:S02]  /*26a0*/  IADD3.X R15, R61, R75, R5, P0, !PT ;  /* 0x0000004b3d0f7210 */ /* 0x000fe400007fe405 */
[----:B------:R-:W-:Y:S01]  /*26b0*/  LEA R6, P0, R70, UR4, 0x1 ;  /* 0x0000000446067c11 */ /* 0x000fe2000f8008ff */
[----:B------:R-:W-:-:S03]  /*26c0*/  IMAD.WIDE.U32 R14, R19, R74, R14 ;  /* 0x0000004a130e7225 */ /* 0x000fc600078e000e */
[----:B------:R-:W-:Y:S02]  /*26d0*/  LEA.HI.X R7, R70, UR5, R7, 0x1, P0 ;  /* 0x0000000546077c11 */ /* 0x000fe400080f0c07 */
[----:B------:R-:W-:-:S04]  /*26e0*/  ISETP.GT.AND P0, PT, R22, 0x1, PT ;  /* 0x000000011600780c */ /* 0x000fc80003f04270 */
[----:B------:R-:W-:Y:S01]  /*26f0*/  ISETP.GT.AND P3, PT, R0, RZ, P0 ;  /* 0x000000ff0000720c */ /* 0x000fe20000764270 */
[----:B--2---:R-:W-:-:S05]  /*2700*/  HADD2.F32 R4, -RZ, R3.H0_H0 ;  /* 0x20000003ff047230 */ /* 0x004fca0000004100 */
[----:B------:R-:W-:Y:S01]  /*2710*/  FMUL R5, R4, R57 ;  /* 0x0000003904057220 */ /* 0x000fe20000400000 */
[----:B------:R-:W-:-:S03]  /*2720*/  LEA R4, P4, R14, R78, 0x1 ;  /* 0x0000004e0e047211 */ /* 0x000fc600078808ff */
[----:B------:R-:W-:-:S05]  /*2730*/  FFMA R5, R24, R56, R5 ;  /* 0x0000003818057223 */ /* 0x000fca0000000005 */
[----:B------:R-:W-:Y:S01]  /*2740*/  F2FP.F16.F32.PACK_AB R10, RZ, R5 ;  /* 0x00000005ff0a723e */ /* 0x000fe200000000ff */
[----:B------:R-:W-:-:S03]  /*2750*/  IMAD.IADD R5, R71, 0x1, R15 ;  /* 0x0000000147057824 */ /* 0x000fc600078e020f */
[----:B------:R-:W-:Y:S01]  /*2760*/  PRMT R11, R10, 0x7610, R11 ;  /* 0x000076100a0b7816 */ /* 0x000fe2000000000b */
[----:B------:R-:W-:Y:S01]  /*2770*/  IMAD.SHL.U32 R10, R76, 0x8, RZ ;  /* 0x000000084c0a7824 */ /* 0x000fe200078e00ff */
[----:B------:R-:W-:-:S03]  /*2780*/  LEA.HI.X R5, R14, R79, R5, 0x1, P4 ;  /* 0x0000004f0e057211 */ /* 0x000fc600020f0c05 */
[----:B------:R0:W-:Y:S02]  /*2790*/  @P1 STG.E.U16 desc[UR36][R6.64], R11 ;  /* 0x0000000b06001986 */ /* 0x0001e4000c101524 */
[----:B0-----:R-:W-:Y:S01]  /*27a0*/  SHF.L.U64.HI R11, R76, 0x3, R77 ;  /* 0x000000034c0b7819 */ /* 0x001fe2000001024d */
[----:B------:R-:W-:Y:S06]  /*27b0*/  @!P3 BRA `(.L_x_35) ;  /* 0x000000000004b947 */ /* 0x000fec0003800000 */
[----:B------:R0:W5:Y:S02]  /*27c0*/  LDG.E.LTC128B.U16 R3, desc[UR36][R4.64+0x2] ;  /* 0x0000022404037981 */ /* 0x000164000c1e1520 */
.L_x_35:
[----:B------:R-:W-:Y:S05]  /*27d0*/  BSYNC B1 ;  /* 0x0000000000017941 */ /* 0x000fea0003800000 */
.L_x_34:
[----:B-----5:R-:W-:Y:S01]  /*27e0*/  HADD2.F32 R14, -RZ, R3.H0_H0 ;  /* 0x20000003ff0e7230 */ /* 0x020fe20000004100 */
[----:B------:R-:W-:Y:S01]  /*27f0*/  ISETP.GT.AND P2, PT, R0, 0x8, P2 ;  /* 0x000000080000780c */ /* 0x000fe20001744270 */
[----:B------:R-:W-:Y:S01]  /*2800*/  IMAD.WIDE.U32 R10, R20, R76, R10 ;  /* 0x0000004c140a7225 */ /* 0x000fe200078e000a */
[----:B------:R-:W-:-:S03]  /*2810*/  PRMT R18, R3, 0x7610, R18 ;  /* 0x0000761003127816 */ /* 0x000fc60000000012 */
[----:B------:R-:W-:Y:S01]  /*2820*/  FMUL R14, R14, R57 ;  /* 0x000000390e0e7220 */ /* 0x000fe20000400000 */
[----:B------:R-:W-:Y:S01]  /*2830*/  IMAD.IADD R75, R75, 0x1, R11 ;  /* 0x000000014b4b7824 */ /* 0x000fe200078e020b */
[----:B------:R-:W-:Y:S02]  /*2840*/  IADD3 R8, P1, R8, R10, RZ ;  /* 0x0000000a08087210 */ /* 0x000fe40007f3e0ff */
[----:B------:R-:W-:-:S03]  /*2850*/  FFMA R25, R25, R56, R14 ;  /* 0x0000003819197223 */ /* 0x000fc6000000000e */
[----:B------:R-:W-:Y:S01]  /*2860*/  IMAD.X R9, R75, 0x1, R9, P1 ;  /* 0x000000014b097824 */ /* 0x000fe200008e0609 */
[C---:B------:R-:W-:Y:S02]  /*2870*/  LEA R14, P1, R8.reuse, R78, 0x1 ;  /* 0x0000004e080e7211 */ /* 0x040fe400078208ff */
[----:B------:R-:W-:Y:S02]  /*2880*/  F2FP.F16.F32.PACK_AB R25, RZ, R25 ;  /* 0x00000019ff19723e */ /* 0x000fe400000000ff */
[----:B------:R-:W-:-:S03]  /*2890*/  LEA.HI.X R15, R8, R79, R9, 0x1, P1 ;  /* 0x0000004f080f7211 */ /* 0x000fc600008f0c09 */
[----:B------:R1:W-:Y:S04]  /*28a0*/  @P3 STG.E.U16 desc[UR36][R6.64+0x2], R25 ;  /* 0x0000021906003986 */ /* 0x0003e8000c101524 */
[----:B------:R-:W2:Y:S01]  /*28b0*/  @P2 LDG.E.LTC128B.U16 R18, desc[UR36][R14.64] ;  /* 0x000000240e122981 */ /* 0x000ea2000c1e1520 */
[----:B------:R-:W-:Y:S01]  /*28c0*/  IADD3 R12, P1, P3, R60, R10, R12 ;  /* 0x0000000a3c0c7210 */ /* 0x000fe20007b3e00c */
[----:B------:R-:W-:Y:S01]  /*28d0*/  BSSY B1, `(.L_x_36) ;  /* 0x0000011000017945 */ /* 0x000fe20003800000 */
[C---:B------:R-:W-:Y:S02]  /*28e0*/  SHF.L.U64.HI R11, R62.reuse, 0x1, R63 ;  /* 0x000000013e0b7819 */ /* 0x040fe4000001023f */
[----:B------:R-:W-:Y:S02]  /*28f0*/  IADD3.X R13, R61, R75, R13, P1, P3 ;  /* 0x0000004b3d0d7210 */ /* 0x000fe40000fe640d */
[----:B------:R-:W-:-:S02]  /*2900*/  LEA R10, P1, R62, R6, 0x1 ;  /* 0x000000063e0a7211 */ /* 0x000fc400078208ff */
[----:B------:R-:W-:Y:S01]  /*2910*/  ISETP.GT.AND P0, PT, R0, 0x8, P0 ;  /* 0x000000080000780c */ /* 0x000fe20000704270 */
[----:B------:R-:W-:-:S04]  /*2920*/  IMAD.WIDE.U32 R12, R19, R74, R12 ;  /* 0x0000004a130c7225 */ /* 0x000fc800078e000c */
[----:B------:R-:W-:Y:S02]  /*2930*/  IMAD.X R11, R11, 0x1, R7, P1 ;  /* 0x000000010b0b7824 */ /* 0x000fe400008e0607 */
[----:B------:R-:W-:Y:S02]  /*2940*/  IMAD.IADD R9, R71, 0x1, R13 ;  /* 0x0000000147097824 */ /* 0x000fe400078e020d */
[----:B--2---:R-:W-:-:S05]  /*2950*/  HADD2.F32 R8, -RZ, R18.H0_H0 ;  /* 0x20000012ff087230 */ /* 0x004fca0000004100 */
[----:B------:R-:W-:Y:S01]  /*2960*/  FMUL R3, R8, R57 ;  /* 0x0000003908037220 */ /* 0x000fe20000400000 */
[----:B------:R-:W-:-:S03]  /*2970*/  LEA R8, P3, R12, R78, 0x1 ;  /* 0x0000004e0c087211 */ /* 0x000fc600078608ff */
[----:B------:R-:W-:Y:S01]  /*2980*/  FFMA R3, R26, R56, R3 ;  /* 0x000000381a037223 */ /* 0x000fe20000000003 */
[----:B------:R-:W-:-:S04]  /*2990*/  LEA.HI.X R9, R12, R79, R9, 0x1, P3 ;  /* 0x0000004f0c097211 */ /* 0x000fc800018f0c09 */
[----:B------:R-:W-:-:S05]  /*29a0*/  F2FP.F16.F32.PACK_AB R3, RZ, R3 ;  /* 0x00000003ff03723e */ /* 0x000fca00000000ff */
[----:B------:R1:W-:Y:S01]  /*29b0*/  @P2 STG.E.U16 desc[UR36][R10.64], R3 ;  /* 0x000000030a002986 */ /* 0x0003e2000c101524 */
[----:B------:R-:W-:Y:S05]  /*29c0*/  @!P0 BRA `(.L_x_37) ;  /* 0x0000000000048947 */ /* 0x000fea0003800000 */
[----:B------:R2:W5:Y:S02]  /*29d0*/  LDG.E.LTC128B.U16 R18, desc[UR36][R8.64+0x2] ;  /* 0x0000022408127981 */ /* 0x000564000c1e1520 */
.L_x_37:
[----:B------:R-:W-:Y:S05]  /*29e0*/  BSYNC B1 ;  /* 0x0000000000017941 */ /* 0x000fea0003800000 */
.L_x_36:
[----:B-----5:R-:W-:Y:S01]  /*29f0*/  HADD2.F32 R12, -RZ, R18.H0_H0 ;  /* 0x20000012ff0c7230 */ /* 0x020fe20000004100 */
[----:B------:R-:W-:Y:S01]  /*2a00*/  ISETP.GT.AND P1, PT, R22, 0x8, PT ;  /* 0x000000081600780c */ /* 0x000fe20003f24270 */
[----:B------:R-:W-:Y:S03]  /*2a10*/  BSSY B1, `(.L_x_38) ;  /* 0x0000008000017945 */ /* 0x000fe60003800000 */
[----:B------:R-:W-:Y:S01]  /*2a20*/  FMUL R12, R12, R57 ;  /* 0x000000390c0c7220 */ /* 0x000fe20000400000 */
[----:B------:R-:W-:-:S03]  /*2a30*/  ISETP.GT.AND P2, PT, R0, RZ, P1 ;  /* 0x000000ff0000720c */ /* 0x000fc60000f44270 */
[----:B------:R-:W-:-:S05]  /*2a40*/  FFMA R12, R27, R56, R12 ;  /* 0x000000381b0c7223 */ /* 0x000fca000000000c */
[----:B------:R-:W-:-:S05]  /*2a50*/  F2FP.F16.F32.PACK_AB R12, RZ, R12 ;  /* 0x0000000cff0c723e */ /* 0x000fca00000000ff */
[----:B------:R3:W-:Y:S01]  /*2a60*/  @P0 STG.E.U16 desc[UR36][R10.64+0x2], R12 ;  /* 0x0000020c0a000986 */ /* 0x0007e2000c101524 */
[----:B------:R-:W-:Y:S05]  /*2a70*/  @!P2 BRA `(.L_x_39) ;  /* 0x000000000004a947 */ /* 0x000fea0003800000 */
[----:B------:R4:W5:Y:S02]  /*2a80*/  LDG.E.LTC128B.U16 R18, desc[UR36][R4.64+0x10] ;  /* 0x0000102404127981 */ /* 0x000964000c1e1520 */
.L_x_39:
[----:B------:R-:W-:Y:S05]  /*2a90*/  BSYNC B1 ;  /* 0x0000000000017941 */ /* 0x000fea0003800000 */
.L_x_38:
[----:B---3-5:R-:W-:Y:S01]  /*2aa0*/  HADD2.F32 R12, -RZ, R18.H0_H0 ;  /* 0x20000012ff0c7230 */ /* 0x028fe20000004100 */
[----:B------:R-:W-:Y:S01]  /*2ab0*/  ISETP.GT.AND P0, PT, R22, 0x9, PT ;  /* 0x000000091600780c */ /* 0x000fe20003f04270 */
[----:B------:R-:W-:Y:S03]  /*2ac0*/  BSSY B1, `(.L_x_40) ;  /* 0x0000008000017945 */ /* 0x000fe60003800000 */
[----:B-1----:R-:W-:Y:S01]  /*2ad0*/  FMUL R3, R12, R57 ;  /* 0x000000390c037220 */ /* 0x002fe20000400000 */
[----:B------:R-:W-:-:S03]  /*2ae0*/  ISETP.GT.AND P3, PT, R0, RZ, P0 ;  /* 0x000000ff0000720c */ /* 0x000fc60000764270 */
[----:B------:R-:W-:-:S05]  /*2af0*/  FFMA R3, R28, R56, R3 ;  /* 0x000000381c037223 */ /* 0x000fca0000000003 */
[----:B------:R-:W-:-:S05]  /*2b00*/  F2FP.F16.F32.PACK_AB R3, RZ, R3 ;  /* 0x00000003ff03723e */ /* 0x000fca00000000ff */
[----:B------:R1:W-:Y:S01]  /*2b10*/  @P2 STG.E.U16 desc[UR36][R6.64+0x10], R3 ;  /* 0x0000100306002986 */ /* 0x0003e2000c101524 */
[----:B------:R-:W-:Y:S05]  /*2b20*/  @!P3 BRA `(.L_x_41) ;  /* 0x000000000004b947 */ /* 0x000fea0003800000 */
[----:B------:R3:W5:Y:S02]  /*2b30*/  LDG.E.LTC128B.U16 R18, desc[UR36][R4.64+0x12] ;  /* 0x0000122404127981 */ /* 0x000764000c1e1520 */
.L_x_41:
[----:B------:R-:W-:Y:S05]  /*2b40*/  BSYNC B1 ;  /* 0x0000000000017941 */ /* 0x000fea0003800000 */
.L_x_40:
[----:B-----5:R-:W-:Y:S01]  /*2b50*/  HADD2.F32 R12, -RZ, R18.H0_H0 ;  /* 0x20000012ff0c7230 */ /* 0x020fe20000004100 */
[----:B------:R-:W-:Y:S01]  /*2b60*/  ISETP.GT.AND P1, PT, R0, 0x8, P1 ;  /* 0x000000080000780c */ /* 0x000fe20000f24270 */
[----:B------:R-:W-:Y:S03]  /*2b70*/  BSSY B1, `(.L_x_42) ;  /* 0x0000007000017945 */ /* 0x000fe60003800000 */
[----:B------:R-:W-:-:S04]  /*2b80*/  FMUL R12, R12, R57 ;  /* 0x000000390c0c7220 */ /* 0x000fc80000400000 */
[----:B------:R-:W-:-:S05]  /*2b90*/  FFMA R12, R29, R56, R12 ;  /* 0x000000381d0c7223 */ /* 0x000fca000000000c */
[----:B------:R-:W-:-:S05]  /*2ba0*/  F2FP.F16.F32.PACK_AB R12, RZ, R12 ;  /* 0x0000000cff0c723e */ /* 0x000fca00000000ff */
[----:B------:R0:W-:Y:S01]  /*2bb0*/  @P3 STG.E.U16 desc[UR36][R6.64+0x12], R12 ;  /* 0x0000120c06003986 */ /* 0x0001e2000c101524 */
[----:B------:R-:W-:Y:S05]  /*2bc0*/  @!P1 BRA `(.L_x_43) ;  /* 0x0000000000049947 */ /* 0x000fea0003800000 */
[----:B------:R0:W5:Y:S02]  /*2bd0*/  LDG.E.LTC128B.U16 R18, desc[UR36][R8.64+0x10] ;  /* 0x0000102408127981 */ /* 0x000164000c1e1520 */
.L_x_43:
[----:B------:R-:W-:Y:S05]  /*2be0*/  BSYNC B1 ;  /* 0x0000000000017941 */ /* 0x000fea0003800000 */
.L_x_42:
[----:B0----5:R-:W-:Y:S01]  /*2bf0*/  HADD2.F32 R12, -RZ, R18.H0_H0 ;  /* 0x20000012ff0c7230 */ /* 0x021fe20000004100 */
[----:B------:R-:W-:Y:S01]  /*2c00*/  ISETP.GT.AND P0, PT, R0, 0x8, P0 ;  /* 0x000000080000780c */ /* 0x000fe20000704270 */
[----:B------:R-:W-:Y:S03]  /*2c10*/  BSSY B1, `(.L_x_44) ;  /* 0x0000007000017945 */ /* 0x000fe60003800000 */
[----:B-1----:R-:W-:-:S04]  /*2c20*/  FMUL R3, R12, R57 ;  /* 0x000000390c037220 */ /* 0x002fc80000400000 */
[----:B------:R-:W-:-:S05]  /*2c30*/  FFMA R3, R30, R56, R3 ;  /* 0x000000381e037223 */ /* 0x000fca0000000003 */
[----:B------:R-:W-:-:S05]  /*2c40*/  F2FP.F16.F32.PACK_AB R3, RZ, R3 ;  /* 0x00000003ff03723e */ /* 0x000fca00000000ff */
[----:B------:R0:W-:Y:S01]  /*2c50*/  @P1 STG.E.U16 desc[UR36][R10.64+0x10], R3 ;  /* 0x000010030a001986 */ /* 0x0001e2000c101524 */
[----:B------:R-:W-:Y:S05]  /*2c60*/  @!P0 BRA `(.L_x_45) ;  /* 0x0000000000048947 */ /* 0x000fea0003800000 */
[----:B------:R1:W5:Y:S02]  /*2c70*/  LDG.E.LTC128B.U16 R18, desc[UR36][R8.64+0x12] ;  /* 0x0000122408127981 */ /* 0x000364000c1e1520 */
.L_x_45:
[----:B------:R-:W-:Y:S05]  /*2c80*/  BSYNC B1 ;  /* 0x0000000000017941 */ /* 0x000fea0003800000 */
.L_x_44:
        /* <DEDUP_REMOVED lines=10> */
.L_x_47:
[----:B------:R-:W-:Y:S05]  /*2d30*/  BSYNC B1 ;  /* 0x0000000000017941 */ /* 0x000fea0003800000 */
.L_x_46:
[----:B0----5:R-:W-:Y:S01]  /*2d40*/  HADD2.F32 R12, -RZ, R18.H0_H0 ;  /* 0x20000012ff0c7230 */ /* 0x021fe20000004100 */
        /* <DEDUP_REMOVED lines=9> */
.L_x_49:
[----:B------:R-:W-:Y:S05]  /*2de0*/  BSYNC B1 ;  /* 0x0000000000017941 */ /* 0x000fea0003800000 */
.L_x_48:
        /* <DEDUP_REMOVED lines=9> */
.L_x_51:
[----:B------:R-:W-:Y:S05]  /*2e80*/  BSYNC B1 ;  /* 0x0000000000017941 */ /* 0x000fea0003800000 */
.L_x_50:
[----:B0----5:R-:W-:Y:S01]  /*2e90*/  HADD2.F32 R12, -RZ, R18.H0_H0 ;  /* 0x20000012ff0c7230 */ /* 0x021fe20000004100 */
        /* <DEDUP_REMOVED lines=8> */
.L_x_53:
[----:B------:R-:W-:Y:S05]  /*2f20*/  BSYNC B1 ;  /* 0x0000000000017941 */ /* 0x000fea0003800000 */
.L_x_52:
        /* <DEDUP_REMOVED lines=10> */
.L_x_55:
[----:B------:R-:W-:Y:S05]  /*2fd0*/  BSYNC B1 ;  /* 0x0000000000017941 */ /* 0x000fea0003800000 */
.L_x_54:
        /* <DEDUP_REMOVED lines=10> */
.L_x_57:
[----:B------:R-:W-:Y:S05]  /*3080*/  BSYNC B1 ;  /* 0x0000000000017941 */ /* 0x000fea0003800000 */
.L_x_56:
        /* <DEDUP_REMOVED lines=9> */
.L_x_59:
[----:B------:R-:W-:Y:S05]  /*3120*/  BSYNC B1 ;  /* 0x0000000000017941 */ /* 0x000fea0003800000 */
.L_x_58:
        /* <DEDUP_REMOVED lines=9> */
.L_x_61:
[----:B------:R-:W-:Y:S05]  /*31c0*/  BSYNC B1 ;  /* 0x0000000000017941 */ /* 0x000fea0003800000 */
.L_x_60:
        /* <DEDUP_REMOVED lines=10> */
.L_x_63:
[----:B------:R-:W-:Y:S05]  /*3270*/  BSYNC B1 ;  /* 0x0000000000017941 */ /* 0x000fea0003800000 */
.L_x_62:
        /* <DEDUP_REMOVED lines=10> */
.L_x_65:
[----:B------:R-:W-:Y:S05]  /*3320*/  BSYNC B1 ;  /* 0x0000000000017941 */ /* 0x000fea0003800000 */
.L_x_64:
        /* <DEDUP_REMOVED lines=9> */
.L_x_67:
[----:B------:R-:W-:Y:S05]  /*33c0*/  BSYNC B1 ;  /* 0x0000000000017941 */ /* 0x000fea0003800000 */
.L_x_66:
        /* <DEDUP_REMOVED lines=9> */
.L_x_69:
[----:B------:R-:W-:Y:S05]  /*3460*/  BSYNC B1 ;  /* 0x0000000000017941 */ /* 0x000fea0003800000 */
.L_x_68:
        /* <DEDUP_REMOVED lines=10> */
.L_x_71:
[----:B------:R-:W-:Y:S05]  /*3510*/  BSYNC B1 ;  /* 0x0000000000017941 */ /* 0x000fea0003800000 */
.L_x_70:
        /* <DEDUP_REMOVED lines=10> */
.L_x_73:
[----:B------:R-:W-:Y:S05]  /*35c0*/  BSYNC B1 ;  /* 0x0000000000017941 */ /* 0x000fea0003800000 */
.L_x_72:
        /* <DEDUP_REMOVED lines=9> */
.L_x_75:
[----:B------:R-:W-:Y:S05]  /*3660*/  BSYNC B1 ;  /* 0x0000000000017941 */ /* 0x000fea0003800000 */
.L_x_74:
        /* <DEDUP_REMOVED lines=9> */
.L_x_77:
[----:B------:R-:W-:Y:S05]  /*3700*/  BSYNC B1 ;  /* 0x0000000000017941 */ /* 0x000fea0003800000 */
.L_x_76:
        /* <DEDUP_REMOVED lines=10> */
.L_x_79:
[----:B------:R-:W-:Y:S05]  /*37b0*/  BSYNC B1 ;  /* 0x0000000000017941 */ /* 0x000fea0003800000 */
.L_x_78:
        /* <DEDUP_REMOVED lines=10> */
.L_x_81:
[----:B------:R-:W-:Y:S05]  /*3860*/  BSYNC B1 ;  /* 0x0000000000017941 */ /* 0x000fea0003800000 */
.L_x_80:
        /* <DEDUP_REMOVED lines=9> */
.L_x_83:
[----:B------:R-:W-:Y:S05]  /*3900*/  BSYNC B1 ;  /* 0x0000000000017941 */ /* 0x000fea0003800000 */
.L_x_82:
        /* <DEDUP_REMOVED lines=9> */
.L_x_85:
[----:B------:R-:W-:Y:S05]  /*39a0*/  BSYNC B1 ;  /* 0x0000000000017941 */ /* 0x000fea0003800000 */
.L_x_84:
        /* <DEDUP_REMOVED lines=10> */
.L_x_87:
[----:B------:R-:W-:Y:S05]  /*3a50*/  BSYNC B1 ;  /* 0x0000000000017941 */ /* 0x000fea0003800000 */
.L_x_86:
        /* <DEDUP_REMOVED lines=10> */
.L_x_89:
[----:B------:R-:W-:Y:S05]  /*3b00*/  BSYNC B1 ;  /* 0x0000000000017941 */ /* 0x000fea0003800000 */
.L_x_88:
[----:B0--345:R-:W-:Y:S01]  /*3b10*/  HADD2.F32 R4, -RZ, R18.H0_H0 ;  /* 0x20000012ff047230 */ /* 0x039fe20000004100 */
        /* <DEDUP_REMOVED lines=8> */
.L_x_91:
[----:B------:R-:W-:Y:S05]  /*3ba0*/  BSYNC B1 ;  /* 0x0000000000017941 */ /* 0x000fea0003800000 */
.L_x_90:
[----:B0----5:R-:W-:Y:S01]  /*3bb0*/  HADD2.F32 R4, -RZ, R18.H0_H0 ;  /* 0x20000012ff047230 */ /* 0x021fe20000004100 */
[----:B------:R-:W-:Y:S01]  /*3bc0*/  ISETP.GT.AND P0, PT, R0, 0x8, P0 ;  /* 0x000000080000780c */ /* 0x000fe20000704270 */
[----:B------:R-:W-:Y:S01]  /*3bd0*/  @P1 IMAD.MOV.U32 R5, RZ, RZ, R11 ;  /* 0x000000ffff051224 */ /* 0x000fe200078e000b */
[----:B------:R-:W-:Y:S02]  /*3be0*/  BSSY B1, `(.L_x_92) ;  /* 0x0000008000017945 */ /* 0x000fe40003800000 */
[----:B------:R-:W-:Y:S01]  /*3bf0*/  FMUL R3, R4, R57 ;  /* 0x0000003904037220 */ /* 0x000fe20000400000 */
[----:B------:R-:W-:-:S03]  /*3c00*/  @P1 IMAD.MOV.U32 R4, RZ, RZ, R10 ;  /* 0x000000ffff041224 */ /* 0x000fc600078e000a */
[----:B------:R-:W-:-:S05]  /*3c10*/  FFMA R3, R54, R56, R3 ;  /* 0x0000003836037223 */ /* 0x000fca0000000003 */
[----:B------:R-:W-:-:S05]  /*3c20*/  F2FP.F16.F32.PACK_AB R3, RZ, R3 ;  /* 0x00000003ff03723e */ /* 0x000fca00000000ff */
[----:B------:R0:W-:Y:S01]  /*3c30*/  @P1 STG.E.U16 desc[UR36][R4.64+0x70], R3 ;  /* 0x0000700304001986 */ /* 0x0001e2000c101524 */
[----:B------:R-:W-:Y:S05]  /*3c40*/  @!P0 BRA `(.L_x_93) ;  /* 0x0000000000048947 */ /* 0x000fea0003800000 */
[----:B------:R4:W5:Y:S02]  /*3c50*/  LDG.E.LTC128B.U16 R18, desc[UR36][R8.64+0x72] ;  /* 0x0000722408127981 */ /* 0x000964000c1e1520 */
.L_x_93:
[----:B------:R-:W-:Y:S05]  /*3c60*/  BSYNC B1 ;  /* 0x0000000000017941 */ /* 0x000fea0003800000 */
.L_x_92:
[----:B------:R-:W-:Y:S05]  /*3c70*/  @!P0 BRA `(.L_x_94) ;  /* 0x0000000800708947 */ /* 0x000fea0003800000 */
[----:B-----5:R-:W-:-:S05]  /*3c80*/  HADD2.F32 R18, -RZ, R18.H0_H0 ;  /* 0x20000012ff127230 */ /* 0x020fca0000004100 */
[----:B------:R-:W-:-:S04]  /*3c90*/  FMUL R18, R18, R57 ;  /* 0x0000003912127220 */ /* 0x000fc80000400000 */
[----:B------:R-:W-:-:S05]  /*3ca0*/  FFMA R18, R55, R56, R18 ;  /* 0x0000003837127223 */ /* 0x000fca0000000012 */
[----:B------:R-:W-:-:S05]  /*3cb0*/  F2FP.F16.F32.PACK_AB R18, RZ, R18 ;  /* 0x00000012ff12723e */ /* 0x000fca00000000ff */
[----:B------:R0:W-:Y:S01]  /*3cc0*/  STG.E.U16 desc[UR36][R10.64+0x72], R18 ;  /* 0x000072120a007986 */ /* 0x0001e2000c101524 */
[----:B------:R-:W-:Y:S05]  /*3cd0*/  BRA `(.L_x_94) ;  /* 0x0000000800587947 */ /* 0x000fea0003800000 */
.L_x_33:
[----:B------:R-:W-:Y:S01]  /*3ce0*/  ISETP.GT.AND P3, PT, R22, 0x1, PT ;  /* 0x000000011600780c */ /* 0x000fe20003f64270 */
[----:B------:R-:W-:Y:S01]  /*3cf0*/  ULDC.64 UR4, c[0x0][0x5c0] ;  /* 0x0001700000047ab9 */ /* 0x000fe20000000a00 */
[-C--:B------:R-:W-:Y:S01]  /*3d00*/  FMUL R24, R24, R56.reuse ;  /* 0x0000003818187220 */ /* 0x080fe20000400000 */
[----:B------:R-:W-:Y:S01]  /*3d10*/  LEA R4, P4, R70, UR4, 0x1 ;  /* 0x0000000446047c11 */ /* 0x000fe2000f8808ff */
[-C--:B------:R-:W-:Y:S01]  /*3d20*/  FMUL R25, R25, R56.reuse ;  /* 0x0000003819197220 */ /* 0x080fe20000400000 */
[----:B------:R-:W-:Y:S01]  /*3d30*/  ISETP.GT.AND P0, PT, R0, RZ, P3 ;  /* 0x000000ff0000720c */ /* 0x000fe20001f04270 */
[----:B------:R-:W-:Y:S01]  /*3d40*/  FMUL R26, R26, R56 ;  /* 0x000000381a1a7220 */ /* 0x000fe20000400000 */
[----:B------:R-:W-:Y:S01]  /*3d50*/  F2FP.F16.F32.PACK_AB R24, RZ, R24 ;  /* 0x00000018ff18723e */ /* 0x000fe200000000ff */
[-C--:B------:R-:W-:Y:S01]  /*3d60*/  FMUL R27, R27, R56.reuse ;  /* 0x000000381b1b7220 */ /* 0x080fe20000400000 */
[----:B------:R-:W-:Y:S01]  /*3d70*/  LEA.HI.X R5, R70, UR5, R7, 0x1, P4 ;  /* 0x0000000546057c11 */ /* 0x000fe2000a0f0c07 */
[-C--:B------:R-:W-:Y:S01]  /*3d80*/  FMUL R28, R28, R56.reuse ;  /* 0x000000381c1c7220 */ /* 0x080fe20000400000 */
[----:B------:R-:W-:Y:S01]  /*3d90*/  F2FP.F16.F32.PACK_AB R25, RZ, R25 ;  /* 0x00000019ff19723e */ /* 0x000fe200000000ff */
[-C--:B------:R-:W-:Y:S01]  /*3da0*/  FMUL R29, R29, R56.reuse ;  /* 0x000000381d1d7220 */ /* 0x080fe20000400000 */
[----:B------:R-:W-:Y:S01]  /*3db0*/  ISETP.GT.AND P2, PT, R0, 0x8, P2 ;  /* 0x000000080000780c */ /* 0x000fe20001744270 */
[----:B------:R-:W-:Y:S01]  /*3dc0*/  @P1 STG.E.U16 desc[UR36][R4.64], R24 ;  /* 0x0000001804001986 */ /* 0x000fe2000c101524 */
[----:B------:R-:W-:Y:S01]  /*3dd0*/  ISETP.GT.AND P1, PT, R22, 0x8, PT ;  /* 0x000000081600780c */ /* 0x000fe20003f24270 */
[----:B------:R-:W-:Y:S01]  /*3de0*/  FMUL R30, R30, R56 ;  /* 0x000000381e1e7220 */ /* 0x000fe20000400000 */
[C---:B------:R-:W-:Y:S01]  /*3df0*/  SHF.L.U64.HI R3, R62.reuse, 0x1, R63 ;  /* 0x000000013e037819 */ /* 0x040fe2000001023f */
[----:B------:R-:W-:Y:S01]  /*3e00*/  @P0 STG.E.U16 desc[UR36][R4.64+0x2], R25 ;  /* 0x0000021904000986 */ /* 0x000fe2000c101524 */
[----:B------:R-:W-:Y:S01]  /*3e10*/  LEA R6, P5, R62, R4, 0x1 ;  /* 0x000000043e067211 */ /* 0x000fe200078a08ff */
[-C--:B------:R-:W-:Y:S01]  /*3e20*/  FMUL R31, R31, R56.reuse ;  /* 0x000000381f1f7220 */ /* 0x080fe20000400000 */
[----:B------:R-:W-:Y:S01]  /*3e30*/  ISETP.GT.AND P3, PT, R0, 0x8, P3 ;  /* 0x000000080000780c */ /* 0x000fe20001f64270 */
[-C--:B------:R-:W-:Y:S01]  /*3e40*/  FMUL R32, R32, R56.reuse ;  /* 0x0000003820207220 */ /* 0x080fe20000400000 */
[----:B------:R-:W-:Y:S01]  /*3e50*/  ISETP.GT.AND P0, PT, R22, 0x9, PT ;  /* 0x000000091600780c */ /* 0x000fe20003f04270 */
[----:B------:R-:W-:Y:S01]  /*3e60*/  IMAD.X R7, R3, 0x1, R5, P5 ;  /* 0x0000000103077824 */ /* 0x000fe200028e0605 */
[----:B------:R-:W-:Y:S01]  /*3e70*/  ISETP.GT.AND P4, PT, R0, RZ, P1 ;  /* 0x000000ff0000720c */ /* 0x000fe20000f84270 */
[----:B------:R-:W-:Y:S01]  /*3e80*/  FMUL R33, R33, R56 ;  /* 0x0000003821217220 */ /* 0x000fe20000400000 */
[----:B------:R-:W-:Y:S01]  /*3e90*/  F2FP.F16.F32.PACK_AB R26, RZ, R26 ;  /* 0x0000001aff1a723e */ /* 0x000fe200000000ff */
[-C--:B------:R-:W-:Y:S01]  /*3ea0*/  FMUL R34, R34, R56.reuse ;  /* 0x0000003822227220 */ /* 0x080fe20000400000 */
[----:B------:R-:W-:Y:S01]  /*3eb0*/  ISETP.GT.AND P5, PT, R0, RZ, P0 ;  /* 0x000000ff0000720c */ /* 0x000fe200007a4270 */
[----:B------:R-:W-:Y:S01]  /*3ec0*/  FMUL R35, R35, R56 ;  /* 0x0000003823237220 */ /* 0x000fe20000400000 */
[----:B------:R-:W-:Y:S01]  /*3ed0*/  F2FP.F16.F32.PACK_AB R27, RZ, R27 ;  /* 0x0000001bff1b723e */ /* 0x000fe200000000ff */
[----:B------:R-:W-:Y:S01]  /*3ee0*/  @P2 STG.E.U16 desc[UR36][R6.64], R26 ;  /* 0x0000001a06002986 */ /* 0x000fe2000c101524 */
[----:B------:R-:W-:Y:S01]  /*3ef0*/  F2FP.F16.F32.PACK_AB R28, RZ, R28 ;  /* 0x0000001cff1c723e */ /* 0x000fe200000000ff */
[-C--:B------:R-:W-:Y:S01]  /*3f00*/  FMUL R36, R36, R56.reuse ;  /* 0x0000003824247220 */ /* 0x080fe20000400000 */
[----:B------:R-:W-:Y:S01]  /*3f10*/  ISETP.GT.AND P2, PT, R0, 0x8, P1 ;  /* 0x000000080000780c */ /* 0x000fe20000f44270 */
[----:B------:R-:W-:Y:S01]  /*3f20*/  @P3 STG.E.U16 desc[UR36][R6.64+0x2], R27 ;  /* 0x0000021b06003986 */ /* 0x000fe2000c101524 */
[----:B------:R-:W-:Y:S01]  /*3f30*/  ISETP.GT.AND P1, PT, R22, 0x10, PT ;  /* 0x000000101600780c */ /* 0x000fe20003f24270 */
[-C--:B------:R-:W-:Y:S01]  /*3f40*/  FMUL R37, R37, R56.reuse ;  /* 0x0000003825257220 */ /* 0x080fe20000400000 */
[----:B------:R-:W-:Y:S01]  /*3f50*/  F2FP.F16.F32.PACK_AB R29, RZ, R29 ;  /* 0x0000001dff1d723e */ /* 0x000fe200000000ff */
[----:B------:R-:W-:Y:S01]  /*3f60*/  @P4 STG.E.U16 desc[UR36][R4.64+0x10], R28 ;  /* 0x0000101c04004986 */ /* 0x000fe2000c101524 */
[----:B------:R-:W-:Y:S01]  /*3f70*/  ISETP.GT.AND P3, PT, R0, 0x8, P0 ;  /* 0x000000080000780c */ /* 0x000fe20000764270 */
[-C--:B------:R-:W-:Y:S01]  /*3f80*/  FMUL R38, R38, R56.reuse ;  /* 0x0000003826267220 */ /* 0x080fe20000400000 */
[----:B------:R-:W-:Y:S01]  /*3f90*/  ISETP.GT.AND P0, PT, R22, 0x11, PT ;  /* 0x000000111600780c */ /* 0x000fe20003f04270 */
[----:B------:R-:W-:Y:S01]  /*3fa0*/  @P5 STG.E.U16 desc[UR36][R4.64+0x12], R29 ;  /* 0x0000121d04005986 */ /* 0x000fe2000c101524 */
        /* <DEDUP_REMOVED lines=40> */
[C---:B------:R-:W-:Y:S01]  /*4230*/  ISETP.GT.AND P4, PT, R0.reuse, RZ, P1 ;  /* 0x000000ff0000720c */ /* 0x040fe20000f84270 */
[-C--:B------:R-:W-:Y:S01]  /*4240*/  FMUL R51, R51, R56.reuse ;  /* 0x0000003833337220 */ /* 0x080fe20000400000 */
[----:B------:R-:W-:Y:S01]  /*4250*/  ISETP.GT.AND P5, PT, R0, RZ, P0 ;  /* 0x000000ff0000720c */ /* 0x000fe200007a4270 */
[----:B------:R-:W-:Y:S01]  /*4260*/  FMUL R52, R52, R56 ;  /* 0x0000003834347220 */ /* 0x000fe20000400000 */
[----:B------:R-:W-:Y:S01]  /*4270*/  F2FP.F16.F32.PACK_AB R38, RZ, R38 ;  /* 0x00000026ff26723e */ /* 0x000fe200000000ff */
[-C--:B------:R-:W-:Y:S01]  /*4280*/  FMUL R53, R53, R56.reuse ;  /* 0x0000003835357220 */ /* 0x080fe20000400000 */
[----:B------:R-:W-:Y:S01]  /*4290*/  F2FP.F16.F32.PACK_AB R39, RZ, R39 ;  /* 0x00000027ff27723e */ /* 0x000fe200000000ff */
[----:B------:R-:W-:Y:S01]  /*42a0*/  FMUL R54, R54, R56 ;  /* 0x0000003836367220 */ /* 0x000fe20000400000 */
[----:B------:R-:W-:Y:S01]  /*42b0*/  F2FP.F16.F32.PACK_AB R40, RZ, R40 ;  /* 0x00000028ff28723e */ /* 0x000fe200000000ff */
[----:B------:R-:W-:Y:S01]  /*42c0*/  @P2 STG.E.U16 desc[UR36][R6.64+0x30], R38 ;  /* 0x0000302606002986 */ /* 0x000fe2000c101524 */
[----:B------:R-:W-:Y:S01]  /*42d0*/  F2FP.F16.F32.PACK_AB R41, RZ, R41 ;  /* 0x00000029ff29723e */ /* 0x000fe200000000ff */
[----:B------:R-:W-:Y:S01]  /*42e0*/  FMUL R55, R55, R56 ;  /* 0x0000003837377220 */ /* 0x000fe20000400000 */
[C---:B------:R-:W-:Y:S01]  /*42f0*/  ISETP.GT.AND P1, PT, R0.reuse, 0x8, P1 ;  /* 0x000000080000780c */ /* 0x040fe20000f24270 */
[----:B------:R-:W-:Y:S01]  /*4300*/  @P3 STG.E.U16 desc[UR36][R6.64+0x32], R39 ;  /* 0x0000322706003986 */ /* 0x000fe2000c101524 */
[----:B------:R-:W-:-:S02]  /*4310*/  ISETP.GT.AND P2, PT, R0, 0x8, P0 ;  /* 0x000000080000780c */ /* 0x000fc40000744270 */
[----:B------:R-:W-:Y:S01]  /*4320*/  F2FP.F16.F32.PACK_AB R42, RZ, R42 ;  /* 0x0000002aff2a723e */ /* 0x000fe200000000ff */
[----:B------:R-:W-:Y:S01]  /*4330*/  @P4 STG.E.U16 desc[UR36][R4.64+0x40], R40 ;  /* 0x0000402804004986 */ /* 0x000fe2000c101524 */
[C---:B------:R-:W-:Y:S02]  /*4340*/  ISETP.GT.AND P4, PT, R22.reuse, 0x28, PT ;  /* 0x000000281600780c */ /* 0x040fe40003f84270 */
[----:B------:R-:W-:Y:S01]  /*4350*/  ISETP.GT.AND P0, PT, R22, 0x29, PT ;  /* 0x000000291600780c */ /* 0x000fe20003f04270 */
[----:B------:R-:W-:Y:S01]  /*4360*/  @P5 STG.E.U16 desc[UR36][R4.64+0x42], R41 ;  /* 0x0000422904005986 */ /* 0x000fe2000c101524 */
[----:B------:R-:W-:Y:S02]  /*4370*/  ISETP.GT.AND P5, PT, R0, RZ, P4 ;  /* 0x000000ff0000720c */ /* 0x000fe400027a4270 */
[----:B------:R-:W-:Y:S01]  /*4380*/  F2FP.F16.F32.PACK_AB R43, RZ, R43 ;  /* 0x0000002bff2b723e */ /* 0x000fe200000000ff */
[----:B------:R-:W-:Y:S01]  /*4390*/  @P1 STG.E.U16 desc[UR36][R6.64+0x40], R42 ;  /* 0x0000402a06001986 */ /* 0x000fe2000c101524 */
[----:B------:R-:W-:-:S02]  /*43a0*/  F2FP.F16.F32.PACK_AB R44, RZ, R44 ;  /* 0x0000002cff2c723e */ /* 0x000fc400000000ff */
[C---:B------:R-:W-:Y:S01]  /*43b0*/  ISETP.GT.AND P3, PT, R0.reuse, RZ, P0 ;  /* 0x000000ff0000720c */ /* 0x040fe20000764270 */
[----:B------:R-:W-:Y:S01]  /*43c0*/  @P2 STG.E.U16 desc[UR36][R6.64+0x42], R43 ;  /* 0x0000422b06002986 */ /* 0x000fe2000c101524 */
[C---:B------:R-:W-:Y:S02]  /*43d0*/  ISETP.GT.AND P4, PT, R0.reuse, 0x8, P4 ;  /* 0x000000080000780c */ /* 0x040fe40002784270 */
[----:B------:R-:W-:Y:S02]  /*43e0*/  F2FP.F16.F32.PACK_AB R45, RZ, R45 ;  /* 0x0000002dff2d723e */ /* 0x000fe400000000ff */
[----:B------:R-:W-:Y:S01]  /*43f0*/  F2FP.F16.F32.PACK_AB R46, RZ, R46 ;  /* 0x0000002eff2e723e */ /* 0x000fe200000000ff */
[----:B------:R-:W-:Y:S01]  /*4400*/  @P5 STG.E.U16 desc[UR36][R4.64+0x50], R44 ;  /* 0x0000502c04005986 */ /* 0x000fe2000c101524 */
[----:B------:R-:W-:Y:S02]  /*4410*/  ISETP.GT.AND P5, PT, R0, 0x8, P0 ;  /* 0x000000080000780c */ /* 0x000fe400007a4270 */
[----:B------:R-:W-:-:S02]  /*4420*/  F2FP.F16.F32.PACK_AB R47, RZ, R47 ;  /* 0x0000002fff2f723e */ /* 0x000fc400000000ff */
[C---:B------:R-:W-:Y:S01]  /*4430*/  ISETP.GT.AND P2, PT, R22.reuse, 0x31, PT ;  /* 0x000000311600780c */ /* 0x040fe20003f44270 */
[----:B------:R-:W-:Y:S01]  /*4440*/  @P3 STG.E.U16 desc[UR36][R4.64+0x52], R45 ;  /* 0x0000522d04003986 */ /* 0x000fe2000c101524 */
[----:B------:R-:W-:Y:S02]  /*4450*/  ISETP.GT.AND P3, PT, R22, 0x30, PT ;  /* 0x000000301600780c */ /* 0x000fe40003f64270 */
[----:B------:R-:W-:Y:S01]  /*4460*/  F2FP.F16.F32.PACK_AB R48, RZ, R48 ;  /* 0x00000030ff30723e */ /* 0x000fe200000000ff */
[----:B------:R-:W-:Y:S01]  /*4470*/  @P4 STG.E.U16 desc[UR36][R6.64+0x50], R46 ;  /* 0x0000502e06004986 */ /* 0x000fe2000c101524 */
[C---:B------:R-:W-:Y:S02]  /*4480*/  ISETP.GT.AND P4, PT, R0.reuse, RZ, P2 ;  /* 0x000000ff0000720c */ /* 0x040fe40001784270 */
[----:B------:R-:W-:Y:S01]  /*4490*/  F2FP.F16.F32.PACK_AB R49, RZ, R49 ;  /* 0x00000031ff31723e */ /* 0x000fe200000000ff */
[----:B------:R-:W-:Y:S01]  /*44a0*/  @P5 STG.E.U16 desc[UR36][R6.64+0x52], R47 ;  /* 0x0000522f06005986 */ /* 0x000fe2000c101524 */
[----:B------:R-:W-:-:S02]  /*44b0*/  ISETP.GT.AND P5, PT, R0, RZ, P3 ;  /* 0x000000ff0000720c */ /* 0x000fc40001fa4270 */
[C---:B------:R-:W-:Y:S02]  /*44c0*/  ISETP.GT.AND P1, PT, R22.reuse, 0x38, PT ;  /* 0x000000381600780c */ /* 0x040fe40003f24270 */
[----:B------:R-:W-:Y:S02]  /*44d0*/  ISETP.GT.AND P0, PT, R22, 0x39, PT ;  /* 0x000000391600780c */ /* 0x000fe40003f04270 */
[C---:B------:R-:W-:Y:S02]  /*44e0*/  ISETP.GT.AND P3, PT, R0.reuse, 0x8, P3 ;  /* 0x000000080000780c */ /* 0x040fe40001f64270 */
[C---:B------:R-:W-:Y:S02]  /*44f0*/  ISETP.GT.AND P2, PT, R0.reuse, 0x8, P2 ;  /* 0x000000080000780c */ /* 0x040fe40001744270 */
[----:B------:R-:W-:Y:S02]  /*4500*/  F2FP.F16.F32.PACK_AB R50, RZ, R50 ;  /* 0x00000032ff32723e */ /* 0x000fe400000000ff */
[----:B------:R-:W-:Y:S01]  /*4510*/  F2FP.F16.F32.PACK_AB R51, RZ, R51 ;  /* 0x00000033ff33723e */ /* 0x000fe200000000ff */
[----:B------:R-:W-:Y:S01]  /*4520*/  @P5 STG.E.U16 desc[UR36][R4.64+0x60], R48 ;  /* 0x0000603004005986 */ /* 0x000fe2000c101524 */
[----:B------:R-:W-:-:S02]  /*4530*/  ISETP.GT.AND P5, PT, R0, RZ, P0 ;  /* 0x000000ff0000720c */ /* 0x000fc400007a4270 */
[C---:B------:R-:W-:Y:S01]  /*4540*/  ISETP.GT.AND P0, PT, R0.reuse, 0x8, P0 ;  /* 0x000000080000780c */ /* 0x040fe20000704270 */
[----:B------:R-:W-:Y:S01]  /*4550*/  @P4 STG.E.U16 desc[UR36][R4.64+0x62], R49 ;  /* 0x0000623104004986 */ /* 0x000fe2000c101524 */
[C---:B------:R-:W-:Y:S02]  /*4560*/  ISETP.GT.AND P4, PT, R0.reuse, RZ, P1 ;  /* 0x000000ff0000720c */ /* 0x040fe40000f84270 */
[----:B------:R-:W-:Y:S01]  /*4570*/  ISETP.GT.AND P1, PT, R0, 0x8, P1 ;  /* 0x000000080000780c */ /* 0x000fe20000f24270 */
[----:B------:R-:W-:Y:S01]  /*4580*/  @P3 STG.E.U16 desc[UR36][R6.64+0x60], R50 ;  /* 0x0000603206003986 */ /* 0x000fe2000c101524 */
[----:B------:R-:W-:Y:S02]  /*4590*/  F2FP.F16.F32.PACK_AB R52, RZ, R52 ;  /* 0x00000034ff34723e */ /* 0x000fe400000000ff */
[----:B------:R-:W-:Y:S01]  /*45a0*/  F2FP.F16.F32.PACK_AB R53, RZ, R53 ;  /* 0x00000035ff35723e */ /* 0x000fe200000000ff */
[----:B------:R-:W-:Y:S01]  /*45b0*/  @P2 STG.E.U16 desc[UR36][R6.64+0x62], R51 ;  /* 0x0000623306002986 */ /* 0x000fe2000c101524 */
[----:B------:R-:W-:-:S02]  /*45c0*/  F2FP.F16.F32.PACK_AB R54, RZ, R54 ;  /* 0x00000036ff36723e */ /* 0x000fc400000000ff */
[----:B------:R-:W-:-:S03]  /*45d0*/  F2FP.F16.F32.PACK_AB R55, RZ, R55 ;  /* 0x00000037ff37723e */ /* 0x000fc600000000ff */
[----:B------:R-:W-:Y:S04]  /*45e0*/  @P4 STG.E.U16 desc[UR36][R4.64+0x70], R52 ;  /* 0x0000703404004986 */ /* 0x000fe8000c101524 */
[----:B------:R0:W-:Y:S02]  /*45f0*/  @P5 STG.E.U16 desc[UR36][R4.64+0x72], R53 ;  /* 0x0000723504005986 */ /* 0x0001e4000c101524 */
[----:B0-----:R-:W-:Y:S02]  /*4600*/  @P1 IMAD.MOV.U32 R4, RZ, RZ, R6 ;  /* 0x000000ffff041224 */ /* 0x001fe400078e0006 */
[----:B------:R-:W-:-:S05]  /*4610*/  @P1 IMAD.MOV.U32 R5, RZ, RZ, R7 ;  /* 0x000000ffff051224 */ /* 0x000fca00078e0007 */
[----:B------:R0:W-:Y:S04]  /*4620*/  @P1 STG.E.U16 desc[UR36][R4.64+0x70], R54 ;  /* 0x0000703604001986 */ /* 0x0001e8000c101524 */
[----:B------:R0:W-:Y:S02]  /*4630*/  @P0 STG.E.U16 desc[UR36][R6.64+0x72], R55 ;  /* 0x0000723706000986 */ /* 0x0001e4000c101524 */
.L_x_94:
[----:B------:R-:W-:Y:S05]  /*4640*/  BSYNC B0 ;  /* 0x0000000000007941 */ /* 0x000fea0003800000 */
.L_x_32:
[----:B0-----:R-:W2:Y:S01]  /*4650*/  LDL.64 R4, [R1] ;  /* 0x0000000001047983 */ /* 0x001ea20000100a00 */
[----:B------:R-:W-:Y:S01]  /*4660*/  ULDC.64 UR4, c[0x0][0x650] ;  /* 0x0001940000047ab9 */ /* 0x000fe20000000a00 */
[----:B------:R-:W-:Y:S02]  /*4670*/  IMAD.U32 R0, RZ, RZ, UR44 ;  /* 0x0000002cff007e24 */ /* 0x000fe4000f8e00ff */
[----:B------:R-:W-:Y:S02]  /*4680*/  IMAD.MOV.U32 R22, RZ, RZ, -0x1 ;  /* 0xffffffffff167424 */ /* 0x000fe400078e00ff */
[----:B------:R0:W-:Y:S01]  /*4690*/  SYNCS.ARRIVE.TRANS64.A1T0 RZ, [R0+UR48], RZ ;  /* 0x000000ff00ff79a7 */ /* 0x0001e20008100030 */
[----:B-----5:R-:W-:Y:S02]  /*46a0*/  IMAD.MOV.U32 R18, RZ, RZ, -0x1 ;  /* 0xffffffffff127424 */ /* 0x020fe400078e00ff */
[----:B------:R-:W-:Y:S01]  /*46b0*/  IMAD.MOV.U32 R19, RZ, RZ, -0x1 ;  /* 0xffffffffff137424 */ /* 0x000fe200078e00ff */
[----:B0-----:R-:W-:-:S02]  /*46c0*/  PRMT R0, RZ, 0x7610, R0 ;  /* 0x00007610ff007816 */ /* 0x001fc40000000000 */
[----:B--2---:R-:W-:-:S05]  /*46d0*/  LEA R16, P0, R4, R16, 0x1 ;  /* 0x0000001004107211 */ /* 0x004fca00078008ff */
[----:B------:R-:W-:Y:S01]  /*46e0*/  IMAD.X R17, R66, 0x1, R17, P0 ;  /* 0x0000000142117824 */ /* 0x000fe200000e0611 */
[----:B------:R-:W-:-:S04]  /*46f0*/  ISETP.GE.U32.AND P0, PT, R16, UR4, PT ;  /* 0x0000000410007c0c */ /* 0x000fc8000bf06070 */
[----:B------:R-:W-:-:S13]  /*4700*/  ISETP.GE.U32.AND.EX P0, PT, R17, UR5, PT, P0 ;  /* 0x0000000511007c0c */ /* 0x000fda000bf06100 */
[----:B------:R-:W-:Y:S05]  /*4710*/  @P0 BRA `(.L_x_95) ;  /* 0x00000004004c0947 */ /* 0x000fea0003800000 */
[----:B------:R-:W0:Y:S01]  /*4720*/  LDC.64 R10, c[0x0][0x628] ;  /* 0x00018a00ff0a7b82 */ /* 0x000e220000000a00 */
[----:B------:R-:W2:Y:S01]  /*4730*/  S2R R12, SR_CTAID.X ;  /* 0x00000000000c7919 */ /* 0x000ea20000002500 */
[----:B-1-34-:R-:W-:Y:S02]  /*4740*/  IMAD.MOV.U32 R8, RZ, RZ, R16 ;  /* 0x000000ffff087224 */ /* 0x01afe400078e0010 */
[----:B------:R-:W-:Y:S01]  /*4750*/  IMAD.MOV.U32 R9, RZ, RZ, R17 ;  /* 0x000000ffff097224 */ /* 0x000fe200078e0011 */
[----:B------:R-:W1:Y:S03]  /*4760*/  S2R R18, SR_CTAID.Y ;  /* 0x0000000000127919 */ /* 0x000e660000002600 */
[----:B------:R-:W3:Y:S08]  /*4770*/  LDC R0, c[0x0][0x630] ;  /* 0x00018c00ff007b82 */ /* 0x000ef00000000800 */
[----:B------:R-:W4:Y:S01]  /*4780*/  LDC.64 R14, c[0x0][0x620] ;  /* 0x00018800ff0e7b82 */ /* 0x000f220000000a00 */
[----:B0-----:R-:W-:-:S04]  /*4790*/  ISETP.NE.U32.AND P0, PT, R10, RZ, PT ;  /* 0x000000ff0a00720c */ /* 0x001fc80003f05070 */
[----:B------:R-:W-:-:S13]  /*47a0*/  ISETP.NE.AND.EX P0, PT, R11, RZ, PT, P0 ;  /* 0x000000ff0b00720c */ /* 0x000fda0003f05300 */
[----:B-1234-:R-:W-:Y:S05]  /*47b0*/  @!P0 BRA `(.L_x_96) ;  /* 0x0000000000288947 */ /* 0x01efea0003800000 */
[----:B------:R-:W0:Y:S02]  /*47c0*/  LDC R3, c[0x0][0x634] ;  /* 0x00018d00ff037b82 */ /* 0x000e240000000800 */
[----:B0-----:R-:W-:-:S05]  /*47d0*/  IADD3 R3, P0, R16, R3, RZ ;  /* 0x0000000310037210 */ /* 0x001fca0007f1e0ff */
        /* <DEDUP_REMOVED lines=8> */
.L_x_96:
[-CC-:B------:R-:W-:Y:S01]  /*4860*/  SHF.R.U64 R19, R8, R0.reuse, R9.reuse ;  /* 0x0000000008137219 */ /* 0x180fe20000001209 */
[----:B------:R-:W0:Y:S01]  /*4870*/  LDC.64 R24, c[0x0][0x640] ;  /* 0x00019000ff187b82 */ /* 0x000e220000000a00 */
[----:B------:R-:W-:Y:S01]  /*4880*/  SHF.R.U32.HI R0, RZ, R0, R9 ;  /* 0x00000000ff007219 */ /* 0x000fe20000011609 */
[----:B------:R-:W-:Y:S01]  /*4890*/  ULDC UR4, c[0x0][0x150] ;  /* 0x0000540000047ab9 */ /* 0x000fe20000000800 */
[----:B------:R-:W-:Y:S02]  /*48a0*/  IADD3 R3, P0, RZ, -R19, RZ ;  /* 0x80000013ff037210 */ /* 0x000fe40007f1e0ff */
[----:B------:R-:W-:-:S03]  /*48b0*/  I2FP.F32.U32 R7, R12 ;  /* 0x0000000c00077245 */ /* 0x000fc60000201000 */
[----:B------:R-:W1:Y:S01]  /*48c0*/  LDC R6, c[0x0][0x618] ;  /* 0x00018600ff067b82 */ /* 0x000e620000000800 */
[----:B------:R-:W-:Y:S02]  /*48d0*/  IMAD.X R5, RZ, RZ, ~R0, P0 ;  /* 0x000000ffff057224 */ /* 0x000fe400000e0e00 */
[----:B------:R-:W-:Y:S01]  /*48e0*/  FMUL R7, R7, UR4 ;  /* 0x0000000407077c20 */ /* 0x000fe20008400000 */
[----:B------:R-:W-:Y:S01]  /*48f0*/  ULDC UR4, c[0x0][0x154] ;  /* 0x0000550000047ab9 */ /* 0x000fe20000000800 */
[-C--:B------:R-:W-:Y:S02]  /*4900*/  IMAD R0, R5, R14.reuse, RZ ;  /* 0x0000000e05007224 */ /* 0x080fe400078e02ff */
[C---:B------:R-:W-:Y:S01]  /*4910*/  IMAD.WIDE.U32 R4, R3.reuse, R14, R16 ;  /* 0x0000000e03047225 */ /* 0x040fe200078e0010 */
[----:B------:R-:W2:Y:S01]  /*4920*/  LDC R8, c[0x0][0x608] ;  /* 0x00018200ff087b82 */ /* 0x000ea20000000800 */
[----:B------:R-:W3:Y:S02]  /*4930*/  F2I.U32.TRUNC.NTZ R7, R7 ;  /* 0x0000000700077305 */ /* 0x000ee4000020f000 */
[----:B------:R-:W-:Y:S01]  /*4940*/  IMAD R3, R3, R15, R0 ;  /* 0x0000000f03037224 */ /* 0x000fe200078e0200 */
[----:B------:R-:W-:-:S03]  /*4950*/  I2FP.F32.U32 R0, R18 ;  /* 0x0000001200007245 */ /* 0x000fc60000201000 */
[----:B------:R-:W-:Y:S01]  /*4960*/  IMAD.IADD R3, R5, 0x1, R3 ;  /* 0x0000000105037824 */ /* 0x000fe200078e0203 */
[----:B------:R-:W4:Y:S01]  /*4970*/  LDC R11, c[0x0][0x658] ;  /* 0x00019600ff0b7b82 */ /* 0x000f220000000800 */
[----:B0-----:R-:W-:-:S04]  /*4980*/  ISETP.NE.U32.AND P0, PT, R24, RZ, PT ;  /* 0x000000ff1800720c */ /* 0x001fc80003f05070 */
[----:B------:R-:W-:-:S03]  /*4990*/  ISETP.NE.AND.EX P0, PT, R25, RZ, PT, P0 ;  /* 0x000000ff1900720c */ /* 0x000fc60003f05300 */
[----:B------:R-:W0:Y:S01]  /*49a0*/  LDC R9, c[0x0][0x144] ;  /* 0x00005100ff097b82 */ /* 0x000e220000000800 */
[-C--:B-1----:R-:W-:Y:S01]  /*49b0*/  SHF.R.U64 R10, R4, R6.reuse, R3 ;  /* 0x00000006040a7219 */ /* 0x082fe20000001203 */
[----:B---3--:R-:W-:Y:S01]  /*49c0*/  IMAD.MOV R7, RZ, RZ, -R7 ;  /* 0x000000ffff077224 */ /* 0x008fe200078e0a07 */
[----:B------:R-:W-:Y:S01]  /*49d0*/  SHF.R.U32.HI R3, RZ, R6, R3 ;  /* 0x00000006ff037219 */ /* 0x000fe20000011603 */
[----:B------:R-:W-:-:S04]  /*49e0*/  FMUL R6, R0, UR4 ;  /* 0x0000000400067c20 */ /* 0x000fc80008400000 */
[----:B------:R-:W1:Y:S01]  /*49f0*/  LDC R21, c[0x0][0x148] ;  /* 0x00005200ff157b82 */ /* 0x000e620000000800 */
[----:B------:R3:W0:Y:S01]  /*4a00*/  F2I.U32.TRUNC.NTZ R14, R6 ;  /* 0x00000006000e7305 */ /* 0x000622000020f000 */
[-CC-:B--2---:R-:W-:Y:S02]  /*4a10*/  SHF.R.U64 R13, R10, R8.reuse, R3.reuse ;  /* 0x000000080a0d7219 */ /* 0x184fe40000001203 */
[----:B------:R-:W-:-:S04]  /*4a20*/  SHF.R.U32.HI R0, RZ, R8, R3 ;  /* 0x00000008ff007219 */ /* 0x000fc80000011603 */
[----:B------:R-:W2:Y:S01]  /*4a30*/  LDC R20, c[0x0][0x648] ;  /* 0x00019200ff147b82 */ /* 0x000ea20000000800 */
[-CC-:B----4-:R-:W-:Y:S02]  /*4a40*/  SHF.R.U64 R15, R13, R11.reuse, R0.reuse ;  /* 0x0000000b0d0f7219 */ /* 0x190fe40000001200 */
[----:B------:R-:W-:-:S03]  /*4a50*/  SHF.R.U32.HI R5, RZ, R11, R0 ;  /* 0x0000000bff057219 */ /* 0x000fc60000011600 */
[----:B------:R-:W-:Y:S02]  /*4a60*/  IMAD.MOV.U32 R4, RZ, RZ, R15 ;  /* 0x000000ffff047224 */ /* 0x000fe400078e000f */
[----:B------:R-:W4:Y:S01]  /*4a70*/  LDC R26, c[0x0][0x638] ;  /* 0x00018e00ff1a7b82 */ /* 0x000f220000000800 */
[----:B0-----:R-:W-:-:S07]  /*4a80*/  IMAD R22, R9, R7, R12 ;  /* 0x0000000709167224 */ /* 0x001fce00078e020c */
[----:B------:R-:W0:Y:S08]  /*4a90*/  LDC R27, c[0x0][0x610] ;  /* 0x00018400ff1b7b82 */ /* 0x000e300000000800 */
[----:B------:R-:W0:Y:S01]  /*4aa0*/  LDC R28, c[0x0][0x600] ;  /* 0x00018000ff1c7b82 */ /* 0x000e220000000800 */
[----:B-123--:R-:W-:Y:S05]  /*4ab0*/  @!P0 BRA `(.L_x_97) ;  /* 0x0000000000288947 */ /* 0x00efea0003800000 */
[----:B------:R-:W1:Y:S02]  /*4ac0*/  LDC R0, c[0x0][0x64c] ;  /* 0x00019300ff007b82 */ /* 0x000e640000000800 */
[----:B-1----:R-:W-:-:S05]  /*4ad0*/  IADD3 R3, P0, R15, R0, RZ ;  /* 0x000000000f037210 */ /* 0x002fca0007f1e0ff */
        /* <DEDUP_REMOVED lines=8> */
.L_x_97:
[----:B------:R-:W-:Y:S01]  /*4b60*/  ISETP.NE.AND P0, PT, R2, 0x1, PT ;  /* 0x000000010200780c */ /* 0x000fe20003f05270 */
[----:B------:R-:W-:Y:S01]  /*4b70*/  IMAD.MOV R14, RZ, RZ, -R14 ;  /* 0x000000ffff0e7224 */ /* 0x000fe200078e0a0e */
[----:B------:R-:W-:Y:S02]  /*4b80*/  SHF.R.U64 R0, R4, R20, R5 ;  /* 0x0000001404007219 */ /* 0x000fe40000001205 */
[----:B------:R-:W-:Y:S02]  /*4b90*/  LOP3.LUT R3, R13, R68, RZ, 0xc0, !PT ;  /* 0x000000440d037212 */ /* 0x000fe400078ec0ff */
[----:B------:R-:W-:Y:S01]  /*4ba0*/  LOP3.LUT R5, R10, R67, RZ, 0xc0, !PT ;  /* 0x000000430a057212 */ /* 0x000fe200078ec0ff */
[----:B------:R-:W-:Y:S02]  /*4bb0*/  IMAD.MOV R4, RZ, RZ, -R0 ;  /* 0x000000ffff047224 */ /* 0x000fe400078e0a00 */
[----:B------:R-:W-:Y:S02]  /*4bc0*/  IMAD R3, R64, R0, R3 ;  /* 0x0000000040037224 */ /* 0x000fe400078e0203 */
[----:B----4-:R-:W-:-:S02]  /*4bd0*/  IMAD R0, R4, R26, R15 ;  /* 0x0000001a04007224 */ /* 0x010fc400078e020f */
[----:B------:R-:W-:Y:S02]  /*4be0*/  @P0 IMAD R22, R21, R14, R18 ;  /* 0x0000000e15160224 */ /* 0x000fe400078e0212 */
[----:B------:R-:W-:Y:S02]  /*4bf0*/  IMAD.MOV.U32 R4, RZ, RZ, 0x1 ;  /* 0x00000001ff047424 */ /* 0x000fe400078e00ff */
[----:B0-----:R-:W-:Y:S02]  /*4c00*/  IMAD R22, R3, R27, R22 ;  /* 0x0000001b03167224 */ /* 0x001fe400078e0216 */
[----:B------:R-:W-:Y:S01]  /*4c10*/  IMAD R3, R0, R28, R5 ;  /* 0x0000001c00037224 */ /* 0x000fe200078e0205 */
[----:B------:R-:W-:-:S04]  /*4c20*/  PRMT R0, R4, 0x7610, R0 ;  /* 0x0000761004007816 */ /* 0x000fc80000000000 */
[----:B------:R-:W-:Y:S02]  /*4c30*/  SEL R18, R3, R22, !P0 ;  /* 0x0000001603127207 */ /* 0x000fe40004000000 */
[----:B------:R-:W-:-:S07]  /*4c40*/  SEL R22, R22, R3, !P0 ;  /* 0x0000000316167207 */ /* 0x000fce0004000000 */
.L_x_95:
[----:B------:R-:W-:Y:S01]  /*4c50*/  LOP3.LUT P0, RZ, R0, 0xff, RZ, 0xc0, !PT ;  /* 0x000000ff00ff7812 */ /* 0x000fe2000780c0ff */
[----:B------:R-:W-:Y:S01]  /*4c60*/  UIMAD.WIDE.U32 UR4, UR38, -0x33333333, URZ ;  /* 0xcccccccd260478a5 */ /* 0x000fe2000f8e003f */
[----:B------:R-:W-:-:S03]  /*4c70*/  LOP3.LUT R73, R73, 0x1, RZ, 0x3c, !PT ;  /* 0x0000000149497812 */ /* 0x000fc600078e3cff */
[----:B------:R-:W-:-:S04]  /*4c80*/  USHF.R.U32.HI UR4, URZ, 0x2, UR5 ;  /* 0x000000023f047899 */ /* 0x000fc80008011605 */
[----:B------:R-:W-:-:S04]  /*4c90*/  UIMAD UR38, UR4, -0x5, UR38 ;  /* 0xfffffffb042678a4 */ /* 0x000fc8000f8e0226 */
[----:B------:R-:W-:Y:S08]  /*4ca0*/  @P0 BRA `(.L_x_98) ;  /* 0xffffffc800440947 */ /* 0x000ff0000383ffff */
[----:B------:R-:W-:Y:S05]  /*4cb0*/  EXIT ;  /* 0x000000000000794d */ /* 0x000fea0003800000 */
.L_x_13:
[----:B------:R-:W-:-:S08]  /*4cc0*/  ISETP.NE.AND P0, PT, R14, RZ, PT ;  /* 0x000000ff0e00720c */ /* 0x000fd00003f05270 */
[----:B0-----:R-:W0:-:S00]  /*4cd0*/  USETMAXREG.DEALLOC.CTAPOOL 0x28 ;  /* 0x00000028000079c8 */ /* 0x001e0000080e0500 */
[----:B------:R-:W-:Y:S05]  /*4ce0*/  @P0 EXIT ;  /* 0x000000000000094d */ /* 0x000fea0003800000 */
[----:B0-----:R-:W-:Y:S01]  /*4cf0*/  LOP3.LUT P0, RZ, R3, 0xff, RZ, 0xc0, !PT ;  /* 0x000000ff03ff7812 */ /* 0x001fe2000780c0ff */
[----:B------:R-:W-:Y:S02]  /*4d00*/  IMAD.MOV.U32 R3, RZ, RZ, 0x1 ;  /* 0x00000001ff037424 */ /* 0x000fe400078e00ff */
[----:B------:R-:W-:-:S10]  /*4d10*/  IMAD.MOV.U32 R8, RZ, RZ, RZ ;  /* 0x000000ffff087224 */ /* 0x000fd400078e00ff */
[----:B------:R-:W-:Y:S05]  /*4d20*/  @!P0 BRA `(.L_x_99) ;  /* 0x0000000c00348947 */ /* 0x000fea0003800000 */
[----:B------:R-:W-:Y:S01]  /*4d30*/  LOP3.LUT P0, RZ, R4, 0x1f, RZ, 0xc0, !PT ;  /* 0x0000001f04ff7812 */ /* 0x000fe2000780c0ff */
[----:B------:R-:W-:Y:S01]  /*4d40*/  ULDC UR5, c[0x0][0x658] ;  /* 0x0001960000057ab9 */ /* 0x000fe20000000800 */
[----:B------:R-:W-:Y:S01]  /*4d50*/  UMOV UR6, 0xffffffff ;  /* 0xffffffff00067882 */ /* 0x000fe20000000000 */
[----:B------:R-:W-:Y:S01]  /*4d60*/  BSSY B0, `(.L_x_99) ;  /* 0x00000c9000007945 */ /* 0x000fe20003800000 */
[----:B------:R-:W-:Y:S01]  /*4d70*/  USHF.L.U32 UR6, UR6, UR5, URZ ;  /* 0x0000000506067299 */ /* 0x000fe2000800063f */
[C---:B------:R-:W-:Y:S01]  /*4d80*/  ISETP.NE.AND P2, PT, R5.reuse, RZ, PT ;  /* 0x000000ff0500720c */ /* 0x040fe20003f45270 */
[----:B------:R-:W-:Y:S01]  /*4d90*/  UMOV UR7, 0x1 ;  /* 0x0000000100077882 */ /* 0x000fe20000000000 */
[----:B------:R-:W-:Y:S01]  /*4da0*/  ISETP.NE.OR P0, PT, R5, RZ, !P0 ;  /* 0x000000ff0500720c */ /* 0x000fe20004705670 */
[----:B------:R-:W-:Y:S01]  /*4db0*/  IMAD.MOV.U32 R10, RZ, RZ, 0x1 ;  /* 0x00000001ff0a7424 */ /* 0x000fe200078e00ff */
[----:B------:R-:W-:Y:S01]  /*4dc0*/  LOP3.LUT R9, R23, 0x2, RZ, 0xfc, !PT ;  /* 0x0000000217097812 */ /* 0x000fe200078efcff */
[----:B------:R-:W-:Y:S01]  /*4dd0*/  IMAD.MOV.U32 R3, RZ, RZ, 0x1 ;  /* 0x00000001ff037424 */ /* 0x000fe200078e00ff */
[----:B------:R-:W-:Y:S01]  /*4de0*/  ULDC UR4, c[0x0][0x600] ;  /* 0x0001800000047ab9 */ /* 0x000fe20000000800 */
[----:B------:R-:W-:Y:S01]  /*4df0*/  IMAD.MOV.U32 R8, RZ, RZ, RZ ;  /* 0x000000ffff087224 */ /* 0x000fe200078e00ff */
[----:B------:R-:W-:-:S02]  /*4e00*/  USHF.L.U32 UR13, UR7, UR5, URZ ;  /* 0x00000005070d7299 */ /* 0x000fc4000800063f */
[----:B------:R-:W-:Y:S02]  /*4e10*/  UIADD3 UR21, UR40, 0x1, URZ ;  /* 0x0000000128157890 */ /* 0x000fe4000fffe03f */
[----:B------:R-:W-:Y:S02]  /*4e20*/  UIADD3 UR4, UR4, -0x1, URZ ;  /* 0xffffffff04047890 */ /* 0x000fe4000fffe03f */
[----:B------:R-:W-:Y:S01]  /*4e30*/  ULOP3.LUT UR5, URZ, UR6, URZ, 0x33, !UPT ;  /* 0x000000063f057292 */ /* 0x000fe2000f8e333f */
[----:B------:R-:W-:-:S11]  /*4e40*/  ULDC.64 UR22, c[0x0][0x198] ;  /* 0x0000660000167ab9 */ /* 0x000fd60000000a00 */
.L_x_111:
[----:B------:R-:W-:-:S03]  /*4e50*/  UMOV UR6, 0xffffffff ;  /* 0xffffffff00067882 */ /* 0x000fc60000000000 */
[----:B------:R-:W-:Y:S05]  /*4e60*/  BRA.DIV UR6, `(.L_x_100) ;  /* 0x0000001206247947 */ /* 0x000fea000b800000 */
[----:B------:R-:W-:-:S13]  /*4e70*/  ELECT P6, URZ, PT ;  /* 0x00000000003f782f */ /* 0x000fda00038c0000 */
.L_x_125:
[----:B------:R-:W0:Y:S01]  /*4e80*/  LDC R4, c[0x0][0x28c] ;  /* 0x0000a300ff047b82 */ /* 0x000e220000000800 */
[----:B------:R-:W-:Y:S01]  /*4e90*/  BSSY B1, `(.L_x_101) ;  /* 0x0000041000017945 */ /* 0x000fe20003800000 */
[----:B0-----:R-:W-:-:S13]  /*4ea0*/  ISETP.LT.OR P6, PT, R4, 0x1, !P6 ;  /* 0x000000010400780c */ /* 0x001fda00077c1670 */
[----:B------:R-:W-:Y:S05]  /*4eb0*/  @P6 BRA `(.L_x_102) ;  /* 0x0000000000f86947 */ /* 0x000fea0003800000 */
[----:B------:R-:W-:Y:S02]  /*4ec0*/  IMAD.SHL.U32 R22, R22, 0x40, RZ ;  /* 0x0000004016167824 */ /* 0x000fe400078e00ff */
[----:B------:R-:W-:Y:S02]  /*4ed0*/  IMAD.SHL.U32 R18, R18, 0x40, RZ ;  /* 0x0000004012127824 */ /* 0x000fe400078e00ff */
[----:B------:R-:W-:Y:S02]  /*4ee0*/  IMAD.MOV.U32 R13, RZ, RZ, RZ ;  /* 0x000000ffff0d7224 */ /* 0x000fe400078e00ff */
[----:B------:R-:W-:Y:S02]  /*4ef0*/  IMAD.U32 R14, RZ, RZ, UR21 ;  /* 0x00000015ff0e7e24 */ /* 0x000fe4000f8e00ff */
[----:B------:R-:W-:Y:S02]  /*4f00*/  IMAD.MOV.U32 R4, RZ, RZ, R3 ;  /* 0x000000ffff047224 */ /* 0x000fe400078e0003 */
[----:B------:R-:W-:-:S07]  /*4f10*/  IMAD.MOV.U32 R5, RZ, RZ, R8 ;  /* 0x000000ffff057224 */ /* 0x000fce00078e0008 */
.L_x_106:
[----:B------:R-:W0:Y:S01]  /*4f20*/  S2R R7, SR_CgaCtaId ;  /* 0x0000000000077919 */ /* 0x000e220000008800 */
[----:B------:R-:W-:-:S04]  /*4f30*/  MOV R6, 0x400 ;  /* 0x0000040000067802 */ /* 0x000fc80000000f00 */
[----:B0-----:R-:W-:Y:S02]  /*4f40*/  LEA R12, R7, R6, 0x18 ;  /* 0x00000006070c7211 */ /* 0x001fe400078ec0ff */
[----:B------:R-:W-:Y:S01]  /*4f50*/  SHF.L.U32 R6, R4, 0x1f, RZ ;  /* 0x0000001f04067819 */ /* 0x000fe200000006ff */
[----:B------:R-:W0:Y:S02]  /*4f60*/  @!P2 LDC R7, c[0x0][0x500] ;  /* 0x00014000ff07ab82 */ /* 0x000e240000000800 */
[----:B------:R-:W-:-:S04]  /*4f70*/  IMAD R11, R5, 0x8, R12 ;  /* 0x00000008050b7824 */ /* 0x000fc800078e020c */
[----:B------:R-:W1:Y:S02]  /*4f80*/  SYNCS.PHASECHK.TRANS64.TRYWAIT P1, [R11+URZ+0x28], R6 ;  /* 0x000028060b0075a7 */ /* 0x000e64000802017f */
[----:B-1----:R-:W-:Y:S05]  /*4f90*/  @!P1 BRA `(.L_x_103) ;  /* 0x0000000c00f89947 */ /* 0x002fea0003800000 */
.L_x_126:
[----:B-1----:R-:W-:Y:S01]  /*4fa0*/  PRMT R6, R9, 0x9910, RZ ;  /* 0x0000991009067816 */ /* 0x002fe200000000ff */
[----:B0-----:R0:W-:Y:S03]  /*4fb0*/  @!P2 SYNCS.ARRIVE.TRANS64 RZ, [R11+URZ], R7 ;  /* 0x000000070bffa9a7 */ /* 0x0011e6000800003f */
[----:B------:R-:W-:-:S13]  /*4fc0*/  ISETP.NE.AND P1, PT, R6, 0x2, PT ;  /* 0x000000020600780c */ /* 0x000fda0003f25270 */
[----:B0-----:R-:W-:Y:S05]  /*4fd0*/  @P1 BRA `(.L_x_104) ;  /* 0x0000000000041947 */ /* 0x001fea0003800000 */
[----:B------:R-:W-:Y:S01]  /*4fe0*/  BPT.TRAP 0x1 ;  /* 0x000000040000795c */ /* 0x000fe20000300000 */
.L_x_104:
[----:B------:R-:W-:Y:S05]  /*4ff0*/  @P0 BRA `(.L_x_105) ;  /* 0x0000000000040947 */ /* 0x000fea0003800000 */
[----:B------:R-:W-:Y:S01]  /*5000*/  BPT.TRAP 0x1 ;  /* 0x000000040000795c */ /* 0x000fe20000300000 */
.L_x_105:
[----:B------:R-:W-:Y:S01]  /*5010*/  IMAD R12, R5, 0x4000, R12 ;  /* 0x00004000050c7824 */ /* 0x000fe200078e020c */
[----:B------:R-:W-:Y:S01]  /*5020*/  R2UR UR34, R13 ;  /* 0x000000000d2272ca */ /* 0x000fe200000e0000 */
[----:B------:R-:W-:Y:S01]  /*5030*/  VIADD R14, R14, 0xffffffff ;  /* 0xffffffff0e0e7836 */ /* 0x000fe20000000000 */
[----:B------:R-:W-:Y:S01]  /*5040*/  R2UR UR33, R11 ;  /* 0x000000000b2172ca */ /* 0x000fe200000e0000 */
[----:B------:R-:W-:Y:S01]  /*5050*/  UIADD3 UR6, UP0, UR22, 0xf0, URZ ;  /* 0x000000f016067890 */ /* 0x000fe2000ff1e03f */
[----:B------:R-:W-:Y:S01]  /*5060*/  R2UR UR8, R12 ;  /* 0x000000000c0872ca */ /* 0x000fe200000e0000 */
[----:B------:R-:W-:Y:S01]  /*5070*/  UIADD3 UR30, UP1, UR22, 0x1f0, URZ ;  /* 0x000001f0161e7890 */ /* 0x000fe2000ff3e03f */
[----:B------:R-:W-:Y:S01]  /*5080*/  R2UR UR35, R22 ;  /* 0x00000000162372ca */ /* 0x000fe200000e0000 */
[----:B------:R-:W-:Y:S01]  /*5090*/  UIADD3.X UR7, URZ, UR23, URZ, UP0, !UPT ;  /* 0x000000173f077290 */ /* 0x000fe200087fe43f */
[----:B------:R-:W-:Y:S01]  /*50a0*/  R2UR UR36, R19 ;  /* 0x00000000132472ca */ /* 0x000fe200000e0000 */
[----:B------:R-:W-:Y:S01]  /*50b0*/  UIADD3.X UR31, URZ, UR23, URZ, UP1, !UPT ;  /* 0x000000173f1f7290 */ /* 0x000fe20008ffe43f */
[----:B------:R-:W-:Y:S01]  /*50c0*/  R2UR UR19, R18 ;  /* 0x00000000121372ca */ /* 0x000fe200000e0000 */
[----:B------:R-:W-:Y:S01]  /*50d0*/  VIADD R5, R5, 0x1 ;  /* 0x0000000105057836 */ /* 0x000fe20000000000 */
[----:B------:R-:W-:Y:S01]  /*50e0*/  ISETP.GT.AND P3, PT, R14, 0x1, PT ;  /* 0x000000010e00780c */ /* 0x000fe20003f64270 */
[----:B------:R-:W-:Y:S01]  /*50f0*/  UIADD3 UR26, UR34, 0x40, URZ ;  /* 0x00000040221a7890 */ /* 0x000fe2000fffe03f */
[----:B------:R-:W-:Y:S01]  /*5100*/  VIADD R13, R13, 0x80 ;  /* 0x000000800d0d7836 */ /* 0x000fe20000000000 */
[----:B------:R-:W-:Y:S01]  /*5110*/  UMOV UR14, 0x0 ;  /* 0x00000000000e7882 */ /* 0x000fe20000000000 */
[----:B------:R-:W-:Y:S01]  /*5120*/  UMOV UR15, 0x10000000 ;  /* 0x10000000000f7882 */ /* 0x000fe20000000000 */
[----:B------:R-:W-:Y:S01]  /*5130*/  UIADD3 UR32, UR8, 0x180, URZ ;  /* 0x0000018008207890 */ /* 0x000fe2000fffe03f */
[----:B------:R-:W-:Y:S01]  /*5140*/  ISETP.NE.AND P1, PT, R5, 0x5, PT ;  /* 0x000000050500780c */ /* 0x000fe20003f25270 */
[----:B------:R-:W-:-:S02]  /*5150*/  UIADD3 UR24, UR8, 0x2180, URZ ;  /* 0x0000218008187890 */ /* 0x000fc4000fffe03f */
[----:B------:R-:W-:Y:S01]  /*5160*/  UIADD3 UR16, UR8, 0x14180, URZ ;  /* 0x0001418008107890 */ /* 0x000fe2000fffe03f */
[----:B------:R-:W-:Y:S01]  /*5170*/  SEL R7, RZ, 0x1, P1 ;  /* 0x00000001ff077807 */ /* 0x000fe20000800000 */
[----:B------:R-:W-:Y:S01]  /*5180*/  UIADD3 UR8, UR8, 0x16180, URZ ;  /* 0x0001618008087890 */ /* 0x000fe2000fffe03f */
[----:B------:R-:W-:Y:S01]  /*5190*/  SEL R5, R5, RZ, P1 ;  /* 0x000000ff05057207 */ /* 0x000fe20000800000 */
[----:B------:R-:W-:Y:S01]  /*51a0*/  UMOV UR25, UR33 ;  /* 0x0000002100197c82 */ /* 0x000fe20008000000 */
[----:B------:R-:W-:Y:S01]  /*51b0*/  UMOV UR27, UR35 ;  /* 0x00000023001b7c82 */ /* 0x000fe20008000000 */
[----:B------:R-:W-:Y:S01]  /*51c0*/  UMOV UR28, UR36 ;  /* 0x00000024001c7c82 */ /* 0x000fe20008000000 */
[----:B------:R-:W-:Y:S01]  /*51d0*/  UMOV UR17, UR33 ;  /* 0x0000002100117c82 */ /* 0x000fe20008000000 */
[----:B------:R-:W-:Y:S01]  /*51e0*/  UMOV UR18, UR34 ;  /* 0x0000002200127c82 */ /* 0x000fe20008000000 */
[----:B------:R-:W-:Y:S01]  /*51f0*/  UMOV UR20, UR36 ;  /* 0x0000002400147c82 */ /* 0x000fe20008000000 */
[----:B------:R0:W-:Y:S01]  /*5200*/  UTMALDG.3D [UR32], [UR6], desc[UR14] ;  /* 0x00000e20060075b4 */ /* 0x0001e20008011000 */
[----:B------:R-:W-:Y:S01]  /*5210*/  UMOV UR9, UR33 ;  /* 0x0000002100097c82 */ /* 0x000fe20008000000 */
[----:B------:R-:W-:Y:S01]  /*5220*/  UMOV UR11, UR19 ;  /* 0x00000013000b7c82 */ /* 0x000fe20008000000 */
[----:B------:R-:W-:Y:S01]  /*5230*/  UMOV UR12, UR36 ;  /* 0x00000024000c7c82 */ /* 0x000fe20008000000 */
[----:B------:R-:W-:Y:S01]  /*5240*/  UMOV UR10, UR26 ;  /* 0x0000001a000a7c82 */ /* 0x000fe20008000000 */
[----:B------:R-:W-:Y:S01]  /*5250*/  LOP3.LUT R4, R4, R7, RZ, 0x3c, !PT ;  /* 0x0000000704047212 */ /* 0x000fe200078e3cff */
[----:B------:R0:W-:Y:S01]  /*5260*/  UTMALDG.3D [UR24], [UR6], desc[UR14] ;  /* 0x00000e18060075b4 */ /* 0x0001e20008011000 */
[----:B------:R0:W-:Y:S01]  /*5270*/  UTMALDG.3D [UR16], [UR30], desc[UR14] ;  /* 0x00000e101e0075b4 */ /* 0x0001e20008011000 */
[----:B------:R0:W-:Y:S02]  /*5280*/  UTMALDG.3D [UR8], [UR30], desc[UR14] ;  /* 0x00000e081e0075b4 */ /* 0x0001e40008011000 */
[----:B0-----:R-:W-:Y:S05]  /*5290*/  @P3 BRA `(.L_x_106) ;  /* 0xfffffffc00203947 */ /* 0x001fea000383ffff */
.L_x_102:
[----:B------:R-:W-:Y:S05]  /*52a0*/  BSYNC B1 ;  /* 0x0000000000017941 */ /* 0x000fea0003800000 */
.L_x_101:
[----:B------:R-:W2:Y:S01]  /*52b0*/  LDL.64 R20, [R1] ;  /* 0x0000000001147983 */ /* 0x000ea20000100a00 */
[----:B------:R-:W-:Y:S01]  /*52c0*/  LOP3.LUT P4, RZ, R10, 0xff, RZ, 0xc0, !PT ;  /* 0x000000ff0aff7812 */ /* 0x000fe2000788c0ff */
[----:B------:R-:W-:Y:S01]  /*52d0*/  VIADD R7, R8, UR40 ;  /* 0x0000002808077c36 */ /* 0x000fe20008000000 */
[----:B------:R-:W-:Y:S01]  /*52e0*/  ULDC.64 UR6, c[0x0][0x650] ;  /* 0x0001940000067ab9 */ /* 0x000fe20000000a00 */
[----:B------:R-:W-:Y:S01]  /*52f0*/  IMAD.U32 R8, RZ, RZ, UR40 ;  /* 0x00000028ff087e24 */ /* 0x000fe2000f8e00ff */
[----:B------:R-:W-:Y:S01]  /*5300*/  UISETP.GE.U32.AND UP0, UPT, UR40, 0x5, UPT ;  /* 0x000000052800788c */ /* 0x000fe2000bf06070 */
[----:B------:R-:W-:Y:S01]  /*5310*/  BSSY B1, `(.L_x_107) ;  /* 0x000006b000017945 */ /* 0x000fe20003800000 */
[----:B------:R-:W-:Y:S01]  /*5320*/  ISETP.GT.U32.AND P1, PT, R7, 0x4, PT ;  /* 0x000000040700780c */ /* 0x000fe20003f24070 */
[----:B------:R-:W-:Y:S01]  /*5330*/  IMAD.MOV.U32 R22, RZ, RZ, -0x1 ;  /* 0xffffffffff167424 */ /* 0x000fe200078e00ff */
[----:B------:R-:W-:Y:S01]  /*5340*/  PRMT R10, RZ, 0x7610, R10 ;  /* 0x00007610ff0a7816 */ /* 0x000fe2000000000a */
[----:B------:R-:W-:Y:S01]  /*5350*/  IMAD.MOV.U32 R18, RZ, RZ, -0x1 ;  /* 0xffffffffff127424 */ /* 0x000fe200078e00ff */
[----:B------:R-:W-:Y:S01]  /*5360*/  ISETP.LT.U32.AND P1, PT, R8, 0x5, P1 ;  /* 0x000000050800780c */ /* 0x000fe20000f21070 */
[----:B------:R-:W-:Y:S01]  /*5370*/  IMAD.MOV.U32 R19, RZ, RZ, -0x1 ;  /* 0xffffffffff137424 */ /* 0x000fe200078e00ff */
[----:B------:R-:W-:Y:S01]  /*5380*/  PLOP3.LUT P3, PT, PT, PT, UP0, 0x80, 0x0 ;  /* 0x000000000000781c */ /* 0x000fe20003f6f008 */
[----:B------:R-:W0:Y:S01]  /*5390*/  @P4 S2R R5, SR_CgaCtaId ;  /* 0x0000000000054919 */ /* 0x000e220000008800 */
[----:B------:R-:W-:-:S04]  /*53a0*/  @P4 MOV R4, 0x400 ;  /* 0x0000040000044802 */ /* 0x000fc80000000f00 */
[----:B0-----:R-:W-:Y:S01]  /*53b0*/  @P4 LEA R6, R5, R4, 0x18 ;  /* 0x0000000405064211 */ /* 0x001fe200078ec0ff */
[----:B------:R-:W-:Y:S01]  /*53c0*/  IMAD.WIDE.U32 R4, R7, -0x33333333, RZ ;  /* 0xcccccccd07047825 */ /* 0x000fe200078e00ff */
[----:B------:R-:W-:Y:S02]  /*53d0*/  SEL R4, RZ, 0x1, !P1 ;  /* 0x00000001ff047807 */ /* 0x000fe40004800000 */
[----:B------:R0:W-:Y:S02]  /*53e0*/  @P4 SYNCS.ARRIVE.TRANS64.A1T0 RZ, [R6+URZ+0x88], RZ ;  /* 0x000088ff06ff49a7 */ /* 0x0001e4000810003f */
[----:B------:R-:W-:Y:S02]  /*53f0*/  LOP3.LUT R3, R3, R4, RZ, 0x3c, !PT ;  /* 0x0000000403037212 */ /* 0x000fe400078e3cff */
[----:B------:R-:W-:Y:S02]  /*5400*/  PRMT R4, RZ, 0x7610, R4 ;  /* 0x00007610ff047816 */ /* 0x000fe40000000004 */
[----:B0-----:R-:W-:-:S04]  /*5410*/  SHF.R.U32.HI R6, RZ, 0x2, R5 ;  /* 0x00000002ff067819 */ /* 0x001fc80000011605 */
[----:B------:R-:W-:Y:S01]  /*5420*/  @P3 LOP3.LUT R3, R3, 0x1, R6, 0x78, !PT ;  /* 0x0000000103033812 */ /* 0x000fe200078e7806 */
[----:B------:R-:W-:Y:S01]  /*5430*/  IMAD R8, R6, -0x5, R7 ;  /* 0xfffffffb06087824 */ /* 0x000fe200078e0207 */
[----:B--2---:R-:W-:-:S04]  /*5440*/  IADD3 R16, P4, R16, R20, RZ ;  /* 0x0000001410107210 */ /* 0x004fc80007f9e0ff */
[----:B------:R-:W-:Y:S01]  /*5450*/  ISETP.GE.U32.AND P1, PT, R16, UR6, PT ;  /* 0x0000000610007c0c */ /* 0x000fe2000bf26070 */
[----:B------:R-:W-:-:S05]  /*5460*/  IMAD.X R17, R17, 0x1, R0, P4 ;  /* 0x0000000111117824 */ /* 0x000fca00020e0600 */
[----:B------:R-:W-:-:S13]  /*5470*/  ISETP.GE.U32.AND.EX P1, PT, R17, UR7, PT, P1 ;  /* 0x0000000711007c0c */ /* 0x000fda000bf26110 */
[----:B------:R-:W-:Y:S05]  /*5480*/  @P1 BRA `(.L_x_108) ;  /* 0x00000004004c1947 */ /* 0x000fea0003800000 */
[----:B------:R-:W0:Y:S01]  /*5490*/  S2R R12, SR_CTAID.X ;  /* 0x00000000000c7919 */ /* 0x000e220000002500 */
[----:B------:R-:W-:Y:S01]  /*54a0*/  ULDC.64 UR6, c[0x0][0x628] ;  /* 0x00018a0000067ab9 */ /* 0x000fe20000000a00 */
[----:B------:R-:W1:Y:S01]  /*54b0*/  LDC R13, c[0x0][0x144] ;  /* 0x00005100ff0d7b82 */ /* 0x000e620000000800 */
[----:B------:R-:W-:Y:S01]  /*54c0*/  ISETP.NE.U32.AND P1, PT, RZ, UR6, PT ;  /* 0x00000006ff007c0c */ /* 0x000fe2000bf25070 */
[----:B------:R-:W2:Y:S01]  /*54d0*/  S2R R11, SR_CTAID.Y ;  /* 0x00000000000b7919 */ /* 0x000ea20000002600 */
[----:B------:R-:W-:Y:S01]  /*54e0*/  ULDC UR8, c[0x0][0x150] ;  /* 0x0000540000087ab9 */ /* 0x000fe20000000800 */
[----:B------:R-:W-:Y:S01]  /*54f0*/  ULDC UR9, c[0x0][0x630] ;  /* 0x00018c0000097ab9 */ /* 0x000fe20000000800 */
[----:B------:R-:W-:Y:S01]  /*5500*/  ISETP.NE.AND.EX P1, PT, RZ, UR7, PT, P1 ;  /* 0x00000007ff007c0c */ /* 0x000fe2000bf25310 */
[----:B------:R-:W-:Y:S01]  /*5510*/  IMAD.MOV.U32 R4, RZ, RZ, R16 ;  /* 0x000000ffff047224 */ /* 0x000fe200078e0010 */
[----:B0-----:R-:W-:-:S05]  /*5520*/  I2FP.F32.U32 R5, R12 ;  /* 0x0000000c00057245 */ /* 0x001fca0000201000 */
[----:B------:R-:W-:Y:S01]  /*5530*/  FMUL R14, R5, UR8 ;  /* 0x00000008050e7c20 */ /* 0x000fe20008400000 */
[----:B------:R-:W-:-:S05]  /*5540*/  IMAD.MOV.U32 R5, RZ, RZ, R17 ;  /* 0x000000ffff057224 */ /* 0x000fca00078e0011 */
[----:B--2---:R-:W-:Y:S05]  /*5550*/  @!P1 BRA `(.L_x_109) ;  /* 0x0000000000289947 */ /* 0x004fea0003800000 */
[----:B------:R-:W-:Y:S02]  /*5560*/  ULDC UR8, c[0x0][0x634] ;  /* 0x00018d0000087ab9 */ /* 0x000fe40000000800 */
[----:B------:R-:W-:-:S05]  /*5570*/  IADD3 R5, P1, R16, UR8, RZ ;  /* 0x0000000810057c10 */ /* 0x000fca000ff3e0ff */
[----:B------:R-:W-:-:S04]  /*5580*/  IMAD.X R15, RZ, RZ, R17, P1 ;  /* 0x000000ffff0f7224 */ /* 0x000fc800008e0611 */
[----:B------:R-:W-:-:S04]  /*5590*/  IMAD.WIDE.U32 R6, R15, UR6, RZ ;  /* 0x000000060f067c25 */ /* 0x000fc8000f8e00ff */
[----:B------:R-:W-:-:S04]  /*55a0*/  IMAD.WIDE.U32 R6, P1, R5, UR7, R6 ;  /* 0x0000000705067c25 */ /* 0x000fc8000f820006 */
[----:B------:R-:W-:-:S04]  /*55b0*/  IMAD.WIDE.U32 R4, R5, UR6, RZ ;  /* 0x0000000605047c25 */ /* 0x000fc8000f8e00ff */
[----:B------:R-:W-:Y:S01]  /*55c0*/  IMAD.MOV.U32 R4, RZ, RZ, R7 ;  /* 0x000000ffff047224 */ /* 0x000fe200078e0007 */
[----:B------:R-:W-:Y:S01]  /*55d0*/  IADD3 RZ, P3, R5, R6, RZ ;  /* 0x0000000605ff7210 */ /* 0x000fe20007f7e0ff */
[----:B------:R-:W-:-:S04]  /*55e0*/  IMAD.X R5, RZ, RZ, RZ, P1 ;  /* 0x000000ffff057224 */ /* 0x000fc800008e06ff */
[----:B------:R-:W-:-:S08]  /*55f0*/  IMAD.WIDE.U32.X R4, R15, UR7, R4, P3 ;  /* 0x000000070f047c25 */ /* 0x000fd000098e0404 */
.L_x_109:
[--C-:B------:R-:W-:Y:S01]  /*5600*/  SHF.R.U64 R19, R4, UR9, R5.reuse ;  /* 0x0000000904137c19 */ /* 0x100fe20008001205 */
[----:B------:R-:W0:Y:S01]  /*5610*/  F2I.U32.TRUNC.NTZ R14, R14 ;  /* 0x0000000e000e7305 */ /* 0x000e22000020f000 */
[----:B------:R-:W-:Y:S01]  /*5620*/  SHF.R.U32.HI R4, RZ, UR9, R5 ;  /* 0x00000009ff047c19 */ /* 0x000fe20008011605 */
[----:B------:R-:W-:Y:S01]  /*5630*/  ULDC.64 UR6, c[0x0][0x620] ;  /* 0x0001880000067ab9 */ /* 0x000fe20000000a00 */
[----:B------:R-:W-:Y:S01]  /*5640*/  IADD3 R7, P1, RZ, -R19, RZ ;  /* 0x80000013ff077210 */ /* 0x000fe20007f3e0ff */
[----:B------:R-:W-:Y:S01]  /*5650*/  ULDC.64 UR8, c[0x0][0x640] ;  /* 0x0001900000087ab9 */ /* 0x000fe20000000a00 */
[----:B------:R-:W2:Y:S03]  /*5660*/  LDC R18, c[0x0][0x148] ;  /* 0x00005200ff127b82 */ /* 0x000ea60000000800 */
[----:B------:R-:W-:Y:S01]  /*5670*/  IMAD.X R4, RZ, RZ, ~R4, P1 ;  /* 0x000000ffff047224 */ /* 0x000fe200008e0e04 */
[----:B------:R-:W-:-:S03]  /*5680*/  ISETP.NE.U32.AND P1, PT, RZ, UR8, PT ;  /* 0x00000008ff007c0c */ /* 0x000fc6000bf25070 */
[----:B------:R-:W-:Y:S01]  /*5690*/  IMAD R6, R4, UR6, RZ ;  /* 0x0000000604067c24 */ /* 0x000fe2000f8e02ff */
[----:B------:R-:W-:Y:S01]  /*56a0*/  ISETP.NE.AND.EX P1, PT, RZ, UR9, PT, P1 ;  /* 0x00000009ff007c0c */ /* 0x000fe2000bf25310 */
[----:B------:R-:W-:Y:S01]  /*56b0*/  IMAD.WIDE.U32 R4, R7, UR6, R16 ;  /* 0x0000000607047c25 */ /* 0x000fe2000f8e0010 */
[----:B------:R-:W-:-:S03]  /*56c0*/  ULDC UR6, c[0x0][0x618] ;  /* 0x0001860000067ab9 */ /* 0x000fc60000000800 */
[----:B------:R-:W-:Y:S01]  /*56d0*/  IMAD R7, R7, UR7, R6 ;  /* 0x0000000707077c24 */ /* 0x000fe2000f8e0206 */
[----:B------:R-:W-:Y:S01]  /*56e0*/  ULDC UR7, c[0x0][0x154] ;  /* 0x0000550000077ab9 */ /* 0x000fe20000000800 */
[----:B0-----:R-:W-:Y:S02]  /*56f0*/  IMAD.MOV R6, RZ, RZ, -R14 ;  /* 0x000000ffff067224 */ /* 0x001fe400078e0a0e */
[----:B------:R-:W-:Y:S02]  /*5700*/  IMAD.IADD R5, R5, 0x1, R7 ;  /* 0x0000000105057824 */ /* 0x000fe400078e0207 */
[----:B-1----:R-:W-:Y:S01]  /*5710*/  IMAD R12, R13, R6, R12 ;  /* 0x000000060d0c7224 */ /* 0x002fe200078e020c */
[----:B------:R-:W-:Y:S02]  /*5720*/  I2FP.F32.U32 R6, R11 ;  /* 0x0000000b00067245 */ /* 0x000fe40000201000 */
[--C-:B------:R-:W-:Y:S02]  /*5730*/  SHF.R.U64 R13, R4, UR6, R5.reuse ;  /* 0x00000006040d7c19 */ /* 0x100fe40008001205 */
[----:B------:R-:W-:Y:S01]  /*5740*/  SHF.R.U32.HI R4, RZ, UR6, R5 ;  /* 0x00000006ff047c19 */ /* 0x000fe20008011605 */
[----:B------:R-:W-:Y:S01]  /*5750*/  FMUL R6, R6, UR7 ;  /* 0x0000000706067c20 */ /* 0x000fe20008400000 */
[----:B------:R-:W-:-:S02]  /*5760*/  ULDC UR6, c[0x0][0x608] ;  /* 0x0001820000067ab9 */ /* 0x000fc40000000800 */
[--C-:B------:R-:W-:Y:S01]  /*5770*/  SHF.R.U64 R15, R13, UR6, R4.reuse ;  /* 0x000000060d0f7c19 */ /* 0x100fe20008001204 */
[----:B------:R0:W1:Y:S01]  /*5780*/  F2I.U32.TRUNC.NTZ R20, R6 ;  /* 0x0000000600147305 */ /* 0x000062000020f000 */
[----:B------:R-:W-:Y:S01]  /*5790*/  SHF.R.U32.HI R4, RZ, UR6, R4 ;  /* 0x00000006ff047c19 */ /* 0x000fe20008011604 */
[----:B------:R-:W-:-:S03]  /*57a0*/  ULDC UR6, c[0x0][0x658] ;  /* 0x0001960000067ab9 */ /* 0x000fc60000000800 */
[--C-:B------:R-:W-:Y:S02]  /*57b0*/  SHF.R.U64 R14, R15, UR6, R4.reuse ;  /* 0x000000060f0e7c19 */ /* 0x100fe40008001204 */
[----:B------:R-:W-:-:S03]  /*57c0*/  SHF.R.U32.HI R21, RZ, UR6, R4 ;  /* 0x00000006ff157c19 */ /* 0x000fc60008011604 */
[----:B------:R-:W-:Y:S02]  /*57d0*/  IMAD.MOV.U32 R4, RZ, RZ, R14 ;  /* 0x000000ffff047224 */ /* 0x000fe400078e000e */
[----:B------:R-:W-:Y:S01]  /*57e0*/  IMAD.MOV.U32 R5, RZ, RZ, R21 ;  /* 0x000000ffff057224 */ /* 0x000fe200078e0015 */
[----:B0-----:R-:W-:Y:S06]  /*57f0*/  @!P1 BRA `(.L_x_110) ;  /* 0x0000000000289947 */ /* 0x001fec0003800000 */
        /* <DEDUP_REMOVED lines=10> */
.L_x_110:
[----:B------:R-:W-:Y:S01]  /*58a0*/  ISETP.NE.AND P1, PT, R2, 0x1, PT ;  /* 0x000000010200780c */ /* 0x000fe20003f25270 */
[----:B------:R-:W-:Y:S01]  /*58b0*/  ULDC UR6, c[0x0][0x648] ;  /* 0x0001920000067ab9 */ /* 0x000fe20000000800 */
[----:B------:R-:W-:Y:S01]  /*58c0*/  LOP3.LUT R15, R15, UR5, RZ, 0xc0, !PT ;  /* 0x000000050f0f7c12 */ /* 0x000fe2000f8ec0ff */
[----:B-1----:R-:W-:Y:S01]  /*58d0*/  IMAD.MOV R20, RZ, RZ, -R20 ;  /* 0x000000ffff147224 */ /* 0x002fe200078e0a14 */
[----:B------:R-:W-:Y:S01]  /*58e0*/  SHF.R.U64 R4, R4, UR6, R5 ;  /* 0x0000000604047c19 */ /* 0x000fe20008001205 */
[----:B------:R-:W-:Y:S01]  /*58f0*/  ULDC UR6, c[0x0][0x638] ;  /* 0x00018e0000067ab9 */ /* 0x000fe20000000800 */
[----:B------:R-:W-:Y:S01]  /*5900*/  LOP3.LUT R13, R13, UR4, RZ, 0xc0, !PT ;  /* 0x000000040d0d7c12 */ /* 0x000fe2000f8ec0ff */
[----:B------:R-:W-:Y:S02]  /*5910*/  ULDC UR7, c[0x0][0x610] ;  /* 0x0001840000077ab9 */ /* 0x000fe40000000800 */
[----:B------:R-:W-:Y:S02]  /*5920*/  IMAD.MOV R5, RZ, RZ, -R4 ;  /* 0x000000ffff057224 */ /* 0x000fe400078e0a04 */
[----:B------:R-:W-:-:S02]  /*5930*/  IMAD R15, R4, UR13, R15 ;  /* 0x0000000d040f7c24 */ /* 0x000fc4000f8e020f */
[----:B--2---:R-:W-:Y:S02]  /*5940*/  @P1 IMAD R12, R18, R20, R11 ;  /* 0x00000014120c1224 */ /* 0x004fe400078e020b */
[----:B------:R-:W-:Y:S01]  /*5950*/  IMAD R14, R5, UR6, R14 ;  /* 0x00000006050e7c24 */ /* 0x000fe2000f8e020e */
[----:B------:R-:W-:Y:S01]  /*5960*/  ULDC UR6, c[0x0][0x600] ;  /* 0x0001800000067ab9 */ /* 0x000fe20000000800 */
[----:B------:R-:W-:Y:S02]  /*5970*/  IMAD R12, R15, UR7, R12 ;  /* 0x000000070f0c7c24 */ /* 0x000fe4000f8e020c */
[----:B------:R-:W-:Y:S02]  /*5980*/  IMAD R5, R14, UR6, R13 ;  /* 0x000000060e057c24 */ /* 0x000fe4000f8e020d */
[----:B------:R-:W-:-:S03]  /*5990*/  IMAD.MOV.U32 R4, RZ, RZ, 0x1 ;  /* 0x00000001ff047424 */ /* 0x000fc600078e00ff */
[----:B------:R-:W-:Y:S02]  /*59a0*/  SEL R18, R5, R12, !P1 ;  /* 0x0000000c05127207 */ /* 0x000fe40004800000 */
[----:B------:R-:W-:-:S07]  /*59b0*/  SEL R22, R12, R5, !P1 ;  /* 0x000000050c167207 */ /* 0x000fce0004800000 */
.L_x_108:
[----:B------:R-:W-:Y:S05]  /*59c0*/  BSYNC B1 ;  /* 0x0000000000017941 */ /* 0x000fea0003800000 */
.L_x_107:
[----:B------:R-:W-:-:S13]  /*59d0*/  LOP3.LUT P1, RZ, R4, 0xff, RZ, 0xc0, !PT ;  /* 0x000000ff04ff7812 */ /* 0x000fda000782c0ff */
[----:B------:R-:W-:Y:S05]  /*59e0*/  @P1 BRA `(.L_x_111) ;  /* 0xfffffff400181947 */ /* 0x000fea000383ffff */
[----:B------:R-:W-:Y:S05]  /*59f0*/  BSYNC B0 ;  /* 0x0000000000007941 */ /* 0x000fea0003800000 */
.L_x_99:
[----:B------:R-:W-:-:S03]  /*5a00*/  UMOV UR6, 0xffffffff ;  /* 0xffffffff00067882 */ /* 0x000fc60000000000 */
[----:B------:R-:W-:Y:S05]  /*5a10*/  BRA.DIV UR6, `(.L_x_112) ;  /* 0x00000006066c7947 */ /* 0x000fea000b800000 */
[----:B------:R-:W-:-:S13]  /*5a20*/  ELECT P6, URZ, PT ;  /* 0x00000000003f782f */ /* 0x000fda00038c0000 */
.L_x_129:
[----:B------:R-:W-:Y:S04]  /*5a30*/  BSSY B0, `(.L_x_113) ;  /* 0x0000034000007945 */ /* 0x000fe80003800000 */
[----:B------:R-:W-:Y:S05]  /*5a40*/  @!P6 BRA `(.L_x_114) ;  /* 0x0000000000c8e947 */ /* 0x000fea0003800000 */
[----:B------:R-:W-:-:S04]  /*5a50*/  LOP3.LUT R23, R23, 0x2, RZ, 0xfc, !PT ;  /* 0x0000000217177812 */ /* 0x000fc800078efcff */
[----:B------:R-:W-:-:S13]  /*5a60*/  ISETP.NE.AND P0, PT, R23, 0x3, PT ;  /* 0x000000031700780c */ /* 0x000fda0003f05270 */
[----:B------:R-:W-:Y:S05]  /*5a70*/  @!P0 BRA `(.L_x_115) ;  /* 0x0000000000048947 */ /* 0x000fea0003800000 */
[----:B------:R-:W-:Y:S01]  /*5a80*/  BPT.TRAP 0x1 ;  /* 0x000000040000795c */ /* 0x000fe20000300000 */
.L_x_115:
[----:B------:R-:W0:Y:S01]  /*5a90*/  S2R R5, SR_CgaCtaId ;  /* 0x0000000000057919 */ /* 0x000e220000008800 */
[----:B------:R-:W-:Y:S02]  /*5aa0*/  MOV R0, 0x400 ;  /* 0x0000040000007802 */ /* 0x000fe40000000f00 */
[----:B------:R-:W-:Y:S02]  /*5ab0*/  SHF.L.U32 R2, R3, 0x1f, RZ ;  /* 0x0000001f03027819 */ /* 0x000fe400000006ff */
[----:B0-----:R-:W-:-:S05]  /*5ac0*/  LEA R5, R5, R0, 0x18 ;  /* 0x0000000005057211 */ /* 0x001fca00078ec0ff */
[----:B------:R-:W-:-:S04]  /*5ad0*/  VIADD R5, R5, 0x28 ;  /* 0x0000002805057836 */ /* 0x000fc80000000000 */
[C---:B------:R-:W-:Y:S02]  /*5ae0*/  IMAD R7, R8.reuse, 0x8, R5 ;  /* 0x0000000808077824 */ /* 0x040fe400078e0205 */
[----:B------:R-:W-:Y:S02]  /*5af0*/  VIADD R8, R8, 0x1 ;  /* 0x0000000108087836 */ /* 0x000fe40000000000 */
[----:B------:R-:W0:Y:S03]  /*5b00*/  SYNCS.PHASECHK.TRANS64.TRYWAIT P0, [R7+URZ], R2 ;  /* 0x00000002070075a7 */ /* 0x000e26000800017f */
[----:B------:R-:W-:-:S04]  /*5b10*/  ISETP.NE.AND P1, PT, R8, 0x5, PT ;  /* 0x000000050800780c */ /* 0x000fc80003f25270 */
[----:B------:R-:W-:Y:S02]  /*5b20*/  SEL R0, RZ, 0x1, P1 ;  /* 0x00000001ff007807 */ /* 0x000fe40000800000 */
[----:B------:R-:W-:Y:S02]  /*5b30*/  SEL R8, R8, RZ, P1 ;  /* 0x000000ff08087207 */ /* 0x000fe40000800000 */
[----:B------:R-:W-:-:S03]  /*5b40*/  LOP3.LUT R9, R3, R0, RZ, 0x3c, !PT ;  /* 0x0000000003097212 */ /* 0x000fc600078e3cff */
[----:B------:R-:W-:Y:S01]  /*5b50*/  IMAD R6, R8, 0x8, R5 ;  /* 0x0000000808067824 */ /* 0x000fe200078e0205 */
[----:B------:R-:W-:Y:S01]  /*5b60*/  SHF.L.U32 R3, R9, 0x1f, RZ ;  /* 0x0000001f09037819 */ /* 0x000fe200000006ff */
[----:B0-----:R-:W-:Y:S06]  /*5b70*/  @!P0 BRA `(.L_x_116) ;  /* 0x0000000400348947 */ /* 0x001fec0003800000 */
.L_x_130:
[----:B------:R-:W1:Y:S01]  /*5b80*/  SYNCS.PHASECHK.TRANS64.TRYWAIT P0, [R6+URZ], R3 ;  /* 0x00000003060075a7 */ /* 0x000e62000800017f */
[----:B------:R-:W-:-:S05]  /*5b90*/  VIADD R0, R8, 0x1 ;  /* 0x0000000108007836 */ /* 0x000fca0000000000 */
[----:B------:R-:W-:-:S04]  /*5ba0*/  ISETP.NE.AND P1, PT, R0, 0x5, PT ;  /* 0x000000050000780c */ /* 0x000fc80003f25270 */
[----:B0-----:R-:W-:Y:S02]  /*5bb0*/  SEL R2, RZ, 0x1, P1 ;  /* 0x00000001ff027807 */ /* 0x001fe40000800000 */
[----:B------:R-:W-:Y:S02]  /*5bc0*/  SEL R0, R0, RZ, P1 ;  /* 0x000000ff00007207 */ /* 0x000fe40000800000 */
[----:B------:R-:W-:-:S03]  /*5bd0*/  LOP3.LUT R9, R9, R2, RZ, 0x3c, !PT ;  /* 0x0000000209097212 */ /* 0x000fc600078e3cff */
[----:B------:R-:W-:Y:S01]  /*5be0*/  IMAD R7, R0, 0x8, R5 ;  /* 0x0000000800077824 */ /* 0x000fe200078e0205 */
[----:B------:R-:W-:Y:S01]  /*5bf0*/  SHF.L.U32 R4, R9, 0x1f, RZ ;  /* 0x0000001f09047819 */ /* 0x000fe200000006ff */
[----:B-1----:R-:W-:Y:S06]  /*5c00*/  @!P0 BRA `(.L_x_117) ;  /* 0x0000000400248947 */ /* 0x002fec0003800000 */
.L_x_131:
[----:B------:R-:W1:Y:S01]  /*5c10*/  SYNCS.PHASECHK.TRANS64.TRYWAIT P0, [R7+URZ], R4 ;  /* 0x00000004070075a7 */ /* 0x000e62000800017f */
[----:B------:R-:W-:-:S05]  /*5c20*/  VIADD R0, R0, 0x1 ;  /* 0x0000000100007836 */ /* 0x000fca0000000000 */
[----:B------:R-:W-:-:S04]  /*5c30*/  ISETP.NE.AND P1, PT, R0, 0x5, PT ;  /* 0x000000050000780c */ /* 0x000fc80003f25270 */
[----:B------:R-:W-:Y:S02]  /*5c40*/  SEL R2, RZ, 0x1, P1 ;  /* 0x00000001ff027807 */ /* 0x000fe40000800000 */
[----:B------:R-:W-:Y:S02]  /*5c50*/  SEL R0, R0, RZ, P1 ;  /* 0x000000ff00007207 */ /* 0x000fe40000800000 */
[----:B------:R-:W-:-:S03]  /*5c60*/  LOP3.LUT R9, R9, R2, RZ, 0x3c, !PT ;  /* 0x0000000209097212 */ /* 0x000fc600078e3cff */
[----:B0-----:R-:W-:Y:S01]  /*5c70*/  IMAD R6, R0, 0x8, R5 ;  /* 0x0000000800067824 */ /* 0x001fe200078e0205 */
[----:B------:R-:W-:Y:S01]  /*5c80*/  SHF.L.U32 R3, R9, 0x1f, RZ ;  /* 0x0000001f09037819 */ /* 0x000fe200000006ff */
[----:B-1----:R-:W-:Y:S06]  /*5c90*/  @!P0 BRA `(.L_x_118) ;  /* 0x0000000400148947 */ /* 0x002fec0003800000 */
.L_x_132:
[----:B------:R-:W1:Y:S01]  /*5ca0*/  SYNCS.PHASECHK.TRANS64.TRYWAIT P0, [R6+URZ], R3 ;  /* 0x00000003060075a7 */ /* 0x000e62000800017f */
[----:B------:R-:W-:-:S05]  /*5cb0*/  VIADD R0, R0, 0x1 ;  /* 0x0000000100007836 */ /* 0x000fca0000000000 */
[----:B------:R-:W-:-:S04]  /*5cc0*/  ISETP.NE.AND P1, PT, R0, 0x5, PT ;  /* 0x000000050000780c */ /* 0x000fc80003f25270 */
[----:B------:R-:W-:Y:S02]  /*5cd0*/  SEL R2, RZ, 0x1, P1 ;  /* 0x00000001ff027807 */ /* 0x000fe40000800000 */
[----:B------:R-:W-:Y:S02]  /*5ce0*/  SEL R0, R0, RZ, P1 ;  /* 0x000000ff00007207 */ /* 0x000fe40000800000 */
[----:B------:R-:W-:Y:S01]  /*5cf0*/  LOP3.LUT R2, R9, R2, RZ, 0x3c, !PT ;  /* 0x0000000209027212 */ /* 0x000fe200078e3cff */
[----:B-1----:R-:W-:Y:S06]  /*5d00*/  @!P0 BRA `(.L_x_119) ;  /* 0x00000004000c8947 */ /* 0x002fec0003800000 */
.L_x_133:
[----:B------:R-:W-:Y:S01]  /*5d10*/  IMAD R5, R0, 0x8, R5 ;  /* 0x0000000800057824 */ /* 0x000fe200078e0205 */
[----:B------:R-:W-:-:S07]  /*5d20*/  SHF.L.U32 R0, R2, 0x1f, RZ ;  /* 0x0000001f02007819 */ /* 0x000fce00000006ff */
.L_x_120:
[----:B--2---:R2:W3:Y:S02]  /*5d30*/  SYNCS.PHASECHK.TRANS64.TRYWAIT P0, [R5+URZ], R0 ;  /* 0x00000000050075a7 */ /* 0x0044e4000800017f */
[----:B---3--:R-:W-:Y:S05]  /*5d40*/  @!P0 NANOSLEEP.SYNCS 0x989680 ;  /* 0x009896800000895d */ /* 0x008fea0003900000 */
[----:B------:R-:W3:Y:S02]  /*5d50*/  @!P0 SYNCS.PHASECHK.TRANS64 P0, [R5+URZ], R0 ;  /* 0x00000000050085a7 */ /* 0x000ee4000800007f */
[----:B---3--:R-:W-:Y:S05]  /*5d60*/  @!P0 BRA `(.L_x_120) ;  /* 0xfffffffc00f08947 */ /* 0x008fea000383ffff */
.L_x_114:
[----:B------:R-:W-:Y:S05]  /*5d70*/  BSYNC B0 ;  /* 0x0000000000007941 */ /* 0x000fea0003800000 */
.L_x_113:
[----:B------:R-:W-:Y:S05]  /*5d80*/  EXIT ;  /* 0x000000000000794d */ /* 0x000fea0003800000 */
.L_x_15:
[----:B0-----:R-:W-:-:S04]  /*5d90*/  IMAD.U32 R3, RZ, RZ, UR43 ;  /* 0x0000002bff037e24 */ /* 0x001fc8000f8e00ff */
[----:B------:R0:W1:Y:S03]  /*5da0*/  SYNCS.PHASECHK.TRANS64.TRYWAIT P0, [R3+URZ+-0x8], R0 ;  /* 0xfffff800030075a7 */ /* 0x000066000800017f */
[----:B-1----:R-:W-:Y:S05]  /*5db0*/  @!P0 NANOSLEEP.SYNCS 0x989680 ;  /* 0x009896800000895d */ /* 0x002fea0003900000 */
[----:B------:R-:W1:Y:S02]  /*5dc0*/  @!P0 SYNCS.PHASECHK.TRANS64 P0, [R3+URZ+-0x8], R0 ;  /* 0xfffff800030085a7 */ /* 0x000e64000800007f */
[----:B-1----:R-:W-:Y:S05]  /*5dd0*/  @!P0 BRA `(.L_x_15) ;  /* 0xfffffffc00ec8947 */ /* 0x002fea000383ffff */
[----:B------:R-:W-:Y:S05]  /*5de0*/  BRA `(.L_x_121) ;  /* 0xffffffb800007947 */ /* 0x000fea000383ffff */
.L_x_20:
[----:B-1----:R1:W2:Y:S02]  /*5df0*/  SYNCS.PHASECHK.TRANS64.TRYWAIT P1, [R3+URZ], R0 ;  /* 0x00000000030075a7 */ /* 0x0022a4000802017f */
[----:B--2---:R-:W-:Y:S05]  /*5e00*/  @!P1 NANOSLEEP.SYNCS 0x989680 ;  /* 0x009896800000995d */ /* 0x004fea0003900000 */
[----:B------:R-:W2:Y:S02]  /*5e10*/  @!P1 SYNCS.PHASECHK.TRANS64 P1, [R3+URZ], R0 ;  /* 0x00000000030095a7 */ /* 0x000ea4000802007f */
[----:B--2---:R-:W-:Y:S05]  /*5e20*/  @!P1 BRA `(.L_x_20) ;  /* 0xfffffffc00f09947 */ /* 0x004fea000383ffff */
[----:B------:R-:W-:Y:S05]  /*5e30*/  BRA `(.L_x_19) ;  /* 0xffffffb8006c7947 */ /* 0x000fea000383ffff */
.L_x_25:
[----:B-1----:R-:W-:-:S04]  /*5e40*/  IMAD.U32 R4, RZ, RZ, UR4 ;  /* 0x00000004ff047e24 */ /* 0x002fc8000f8e00ff */
[----:B------:R1:W2:Y:S03]  /*5e50*/  SYNCS.PHASECHK.TRANS64.TRYWAIT P1, [R4+URZ], R3 ;  /* 0x00000003040075a7 */ /* 0x0002a6000802017f */
[----:B--2---:R-:W-:Y:S05]  /*5e60*/  @!P1 NANOSLEEP.SYNCS 0x989680 ;  /* 0x009896800000995d */ /* 0x004fea0003900000 */
[----:B------:R-:W2:Y:S02]  /*5e70*/  @!P1 SYNCS.PHASECHK.TRANS64 P1, [R4+URZ], R3 ;  /* 0x00000003040095a7 */ /* 0x000ea4000802007f */
[----:B--2---:R-:W-:Y:S05]  /*5e80*/  @!P1 BRA `(.L_x_25) ;  /* 0xfffffffc00ec9947 */ /* 0x004fea000383ffff */
[----:B------:R-:W-:Y:S05]  /*5e90*/  BRA `(.L_x_24) ;  /* 0xffffffbc00947947 */ /* 0x000fea000383ffff */
.L_x_31:
[----:B0-----:R-:W-:-:S04]  /*5ea0*/  IMAD.U32 R3, RZ, RZ, UR43 ;  /* 0x0000002bff037e24 */ /* 0x001fc8000f8e00ff */
[----:B------:R0:W1:Y:S03]  /*5eb0*/  SYNCS.PHASECHK.TRANS64.TRYWAIT P0, [R3+URZ+0x8], R0 ;  /* 0x00000800030075a7 */ /* 0x000066000800017f */
[----:B-1----:R-:W-:Y:S05]  /*5ec0*/  @!P0 NANOSLEEP.SYNCS 0x989680 ;  /* 0x009896800000895d */ /* 0x002fea0003900000 */
[----:B------:R-:W1:Y:S02]  /*5ed0*/  @!P0 SYNCS.PHASECHK.TRANS64 P0, [R3+URZ+0x8], R0 ;  /* 0x00000800030085a7 */ /* 0x000e64000800007f */
[----:B-1----:R-:W-:Y:S05]  /*5ee0*/  @!P0 BRA `(.L_x_31) ;  /* 0xfffffffc00ec8947 */ /* 0x002fea000383ffff */
[----:B------:R-:W-:Y:S05]  /*5ef0*/  BRA `(.L_x_122) ;  /* 0xffffffc400307947 */ /* 0x000fea000383ffff */
.L_x_100:
[----:B------:R-:W-:Y:S01]  /*5f00*/  BSSY B1, `(.L_x_123) ;  /* 0x0000006000017945 */ /* 0x000fe20003800000 */
[----:B------:R-:W-:-:S07]  /*5f10*/  IMAD.MOV.U32 R15, RZ, RZ, -0x1 ;  /* 0xffffffffff0f7424 */ /* 0x000fce00078e00ff */
[----:B-----5:R-:W-:Y:S05]  /*5f20*/  WARPSYNC.COLLECTIVE R15, `(.L_x_124) ;  /* 0x000000000f0c7348 */ /* 0x020fea0003c00000 */
[----:B------:R-:W-:Y:S02]  /*5f30*/  ELECT P6, UR62, PT ;  /* 0x00000000003e782f */ /* 0x000fe400038c0000 */
[----:B------:R-:W-:Y:S01]  /*5f40*/  MOV R14, UR62 ;  /* 0x0000003e000e7c02 */ /* 0x000fe20008000f00 */
[----:B-----5:R-:W-:Y:S10]  /*5f50*/  ENDCOLLECTIVE ;  /* 0x000000000000791b */ /* 0x020ff40003800000 */
.L_x_124:
[----:B------:R-:W-:Y:S05]  /*5f60*/  BSYNC B1 ;  /* 0x0000000000017941 */ /* 0x000fea0003800000 */
.L_x_123:
[----:B------:R-:W-:Y:S05]  /*5f70*/  BRA `(.L_x_125) ;  /* 0xffffffec00c07947 */ /* 0x000fea000383ffff */
.L_x_103:
[----:B-1----:R1:W2:Y:S02]  /*5f80*/  SYNCS.PHASECHK.TRANS64.TRYWAIT P1, [R11+URZ+0x28], R6 ;  /* 0x000028060b0075a7 */ /* 0x0022a4000802017f */
[----:B--2---:R-:W-:Y:S05]  /*5f90*/  @!P1 NANOSLEEP.SYNCS 0x989680 ;  /* 0x009896800000995d */ /* 0x004fea0003900000 */
[----:B------:R-:W2:Y:S02]  /*5fa0*/  @!P1 SYNCS.PHASECHK.TRANS64 P1, [R11+URZ+0x28], R6 ;  /* 0x000028060b0095a7 */ /* 0x000ea4000802007f */
[----:B--2---:R-:W-:Y:S05]  /*5fb0*/  @!P1 BRA `(.L_x_103) ;  /* 0xfffffffc00f09947 */ /* 0x004fea000383ffff */
[----:B------:R-:W-:Y:S05]  /*5fc0*/  BRA `(.L_x_126) ;  /* 0xffffffec00f47947 */ /* 0x000fea000383ffff */
.L_x_112:
[----:B------:R-:W-:Y:S01]  /*5fd0*/  BSSY B0, `(.L_x_127) ;  /* 0x0000006000007945 */ /* 0x000fe20003800000 */
[----:B------:R-:W-:-:S07]  /*5fe0*/  IMAD.MOV.U32 R15, RZ, RZ, -0x1 ;  /* 0xffffffffff0f7424 */ /* 0x000fce00078e00ff */
[----:B-----5:R-:W-:Y:S05]  /*5ff0*/  WARPSYNC.COLLECTIVE R15, `(.L_x_128) ;  /* 0x000000000f0c7348 */ /* 0x020fea0003c00000 */
[----:B------:R-:W-:Y:S02]  /*6000*/  ELECT P6, UR62, PT ;  /* 0x00000000003e782f */ /* 0x000fe400038c0000 */
[----:B------:R-:W-:Y:S01]  /*6010*/  MOV R14, UR62 ;  /* 0x0000003e000e7c02 */ /* 0x000fe20008000f00 */
[----:B-----5:R-:W-:Y:S10]  /*6020*/  ENDCOLLECTIVE ;  /* 0x000000000000791b */ /* 0x020ff40003800000 */
.L_x_128:
[----:B------:R-:W-:Y:S05]  /*6030*/  BSYNC B0 ;  /* 0x0000000000007941 */ /* 0x000fea0003800000 */
.L_x_127:
[----:B------:R-:W-:Y:S05]  /*6040*/  BRA `(.L_x_129) ;  /* 0xfffffff800787947 */ /* 0x000fea000383ffff */
.L_x_116:
[----:B0-----:R0:W1:Y:S02]  /*6050*/  SYNCS.PHASECHK.TRANS64.TRYWAIT P0, [R7+URZ], R2 ;  /* 0x00000002070075a7 */ /* 0x001064000800017f */
[----:B-1----:R-:W-:Y:S05]  /*6060*/  @!P0 NANOSLEEP.SYNCS 0x989680 ;  /* 0x009896800000895d */ /* 0x002fea0003900000 */
[----:B------:R-:W1:Y:S02]  /*6070*/  @!P0 SYNCS.PHASECHK.TRANS64 P0, [R7+URZ], R2 ;  /* 0x00000002070085a7 */ /* 0x000e64000800007f */
[----:B-1----:R-:W-:Y:S05]  /*6080*/  @!P0 BRA `(.L_x_116) ;  /* 0xfffffffc00f08947 */ /* 0x002fea000383ffff */
[----:B------:R-:W-:Y:S05]  /*6090*/  BRA `(.L_x_130) ;  /* 0xfffffff800b87947 */ /* 0x000fea000383ffff */
.L_x_117:
[----:B0-----:R0:W1:Y:S02]  /*60a0*/  SYNCS.PHASECHK.TRANS64.TRYWAIT P0, [R6+URZ], R3 ;  /* 0x00000003060075a7 */ /* 0x001064000800017f */
[----:B-1----:R-:W-:Y:S05]  /*60b0*/  @!P0 NANOSLEEP.SYNCS 0x989680 ;  /* 0x009896800000895d */ /* 0x002fea0003900000 */
[----:B------:R-:W1:Y:S02]  /*60c0*/  @!P0 SYNCS.PHASECHK.TRANS64 P0, [R6+URZ], R3 ;  /* 0x00000003060085a7 */ /* 0x000e64000800007f */
[----:B-1----:R-:W-:Y:S05]  /*60d0*/  @!P0 BRA `(.L_x_117) ;  /* 0xfffffffc00f08947 */ /* 0x002fea000383ffff */
[----:B------:R-:W-:Y:S05]  /*60e0*/  BRA `(.L_x_131) ;  /* 0xfffffff800c87947 */ /* 0x000fea000383ffff */
.L_x_118:
[----:B0-----:R0:W1:Y:S02]  /*60f0*/  SYNCS.PHASECHK.TRANS64.TRYWAIT P0, [R7+URZ], R4 ;  /* 0x00000004070075a7 */ /* 0x001064000800017f */
[----:B-1----:R-:W-:Y:S05]  /*6100*/  @!P0 NANOSLEEP.SYNCS 0x989680 ;  /* 0x009896800000895d */ /* 0x002fea0003900000 */
[----:B------:R-:W1:Y:S02]  /*6110*/  @!P0 SYNCS.PHASECHK.TRANS64 P0, [R7+URZ], R4 ;  /* 0x00000004070085a7 */ /* 0x000e64000800007f */
[----:B-1----:R-:W-:Y:S05]  /*6120*/  @!P0 BRA `(.L_x_118) ;  /* 0xfffffffc00f08947 */ /* 0x002fea000383ffff */
[----:B------:R-:W-:Y:S05]  /*6130*/  BRA `(.L_x_132) ;  /* 0xfffffff800d87947 */ /* 0x000fea000383ffff */
.L_x_119:
[----:B-1----:R1:W2:Y:S02]  /*6140*/  SYNCS.PHASECHK.TRANS64.TRYWAIT P0, [R6+URZ], R3 ;  /* 0x00000003060075a7 */ /* 0x0022a4000800017f */
[----:B--2---:R-:W-:Y:S05]  /*6150*/  @!P0 NANOSLEEP.SYNCS 0x989680 ;  /* 0x009896800000895d */ /* 0x004fea0003900000 */
[----:B------:R-:W2:Y:S02]  /*6160*/  @!P0 SYNCS.PHASECHK.TRANS64 P0, [R6+URZ], R3 ;  /* 0x00000003060085a7 */ /* 0x000ea4000800007f */
[----:B--2---:R-:W-:Y:S05]  /*6170*/  @!P0 BRA `(.L_x_119) ;  /* 0xfffffffc00f08947 */ /* 0x004fea000383ffff */
[----:B------:R-:W-:Y:S05]  /*6180*/  BRA `(.L_x_133) ;  /* 0xfffffff800e07947 */ /* 0x000fea000383ffff */
.L_x_134:
[----:B------:R-:W-:-:S00]  /*6190*/  BRA `(.L_x_134) ;  /* 0xfffffffc00fc7947 */ /* 0x000fc0000383ffff */
[----:B------:R-:W-:-:S00]  /*61a0*/  NOP ;  /* 0x0000000000007918 */ /* 0x000fc00000000000 */
        /* <DEDUP_REMOVED lines=13> */
.L_x_135:


//--------------------- .nv.global.init           --------------------------
	.section	.nv.global.init,"aw",@progbits
.nv.global.init:
	.type		$str$22,@object
	.size		$str$22,($str$23 - $str$22)
$str$22:
        /*0000*/ 	.byte	0x6b, 0x5f, 0x74, 0x69, 0x6c, 0x65, 0x5f, 0x63, 0x6f, 0x75, 0x6e, 0x74, 0x20, 0x3e, 0x3d, 0x20
        /*0010*/ 	.byte	0x31, 0x00
	.type		$str$23,@object
	.size		$str$23,(__unnamed_1 - $str$23)
$str$23:
        /*0012*/ 	.byte	0x2f, 0x74, 0x6d, 0x70, 0x2f, 0x63, 0x75, 0x74, 0x6c, 0x61, 0x73, 0x73, 0x5f, 0x73, 0x77, 0x65
        /*0022*/ 	.byte	0x65, 0x70, 0x5f, 0x73, 0x72, 0x63, 0x2f, 0x69, 0x6e, 0x63, 0x6c, 0x75, 0x64, 0x65, 0x2f, 0x63
        /*0032*/ 	.byte	0x75, 0x74, 0x6c, 0x61, 0x73, 0x73, 0x2f, 0x67, 0x65, 0x6d, 0x6d, 0x2f, 0x63, 0x6f, 0x6c, 0x6c
        /*0042*/ 	.byte	0x65, 0x63, 0x74, 0x69, 0x76, 0x65, 0x2f, 0x73, 0x6d, 0x39, 0x30, 0x5f, 0x6d, 0x6d, 0x61, 0x5f
        /*0052*/ 	.byte	0x74, 0x6d, 0x61, 0x5f, 0x67, 0x6d, 0x6d, 0x61, 0x5f, 0x73, 0x73, 0x5f, 0x77, 0x61, 0x72, 0x70
        /*0062*/ 	.byte	0x73, 0x70, 0x65, 0x63, 0x69, 0x61, 0x6c, 0x69, 0x7a, 0x65, 0x64, 0x2e, 0x68, 0x70, 0x70, 0x00
	.type		__unnamed_1,@object
	.size		__unnamed_1,(.L_0 - __unnamed_1)
__unnamed_1:
        /*0072*/ 	.byte	0x76, 0x6f, 0x69, 0x64, 0x20, 0x63, 0x75, 0x74, 0x6c, 0x61, 0x73, 0x73, 0x3a, 0x3a, 0x67, 0x65
        /* <DEDUP_REMOVED lines=179> */
        /*0bb2*/ 	.byte	0x69, 0x74, 0x79, 0x5d, 0x00
.L_0:


//--------------------- .nv.shared._ZN7cutlass13device_kernelINS_4gemm6kernel13GemmUniversalIN4cute5tupleIJiiiiEEENS1_10collective13CollectiveMmaINS1_34MainloopSm90TmaGmmaWarpSpecializedILi5ENS5_IJNS4_1CILi1EEESB_SB_EEENS1_32KernelTmaWarpSpecializedPingpongEEENS5_IJNSA_ILi64EEESF_NSA_ILi128EEEEEENS_6half_tENS5_IJlSB_lEEESI_SJ_NS4_8TiledMMAINS4_8MMA_AtomIJNS4_4SM904GMMA25MMA_64x64x16_F32F16F16_SSILNSN_5MajorE0ELSP_0ELNSN_7ScaleInE1ELSQ_1EEEEEENS4_6LayoutISC_NS5_IJNSA_ILi0EEESU_SU_EEEEENS5_IJNS4_10UnderscoreESX_SX_EEEEENS4_13SM90_TMA_LOADENS4_14ComposedLayoutINS4_7SwizzleILi3ELi4ELi3EEENS4_18smem_ptr_flag_bitsILi16EEENST_INS5_IJNSA_ILi8EEESF_EEENS5_IJSF_SB_EEEEEEEvNS4_8identityES10_S1A_vS1B_EENS_8epilogue10collective6detail29Sm90TmaWarpSpecializedAdapterINS1E_15DefaultEpilogueISI_SJ_SJ_NS1D_6thread17LinearCombinationISI_Li1EffLNS1I_9ScaleType4KindE0ELNS_15FloatRoundStyleE2ESI_EENS1_15EpilogueDefaultEEEEEvvEEEEvNT_6ParamsE --------------------------
	.section	.nv.shared._ZN7cutlass13device_kernelINS_4gemm6kernel13GemmUniversalIN4cute5tupleIJiiiiEEENS1_10collective13CollectiveMmaINS1_34MainloopSm90TmaGmmaWarpSpecializedILi5ENS5_IJNS4_1CILi1EEESB_SB_EEENS1_32KernelTmaWarpSpecializedPingpongEEENS5_IJNSA_ILi64EEESF_NSA_ILi128EEEEEENS_6half_tENS5_IJlSB_lEEESI_SJ_NS4_8TiledMMAINS4_8MMA_AtomIJNS4_4SM904GMMA25MMA_64x64x16_F32F16F16_SSILNSN_5MajorE0ELSP_0ELNSN_7ScaleInE1ELSQ_1EEEEEENS4_6LayoutISC_NS5_IJNSA_ILi0EEESU_SU_EEEEENS5_IJNS4_10UnderscoreESX_SX_EEEEENS4_13SM90_TMA_LOADENS4_14ComposedLayoutINS4_7SwizzleILi3ELi4ELi3EEENS4_18smem_ptr_flag_bitsILi16EEENST_INS5_IJNSA_ILi8EEESF_EEENS5_IJSF_SB_EEEEEEEvNS4_8identityES10_S1A_vS1B_EENS_8epilogue10collective6detail29Sm90TmaWarpSpecializedAdapterINS1E_15DefaultEpilogueISI_SJ_SJ_NS1D_6thread17LinearCombinationISI_Li1EffLNS1I_9ScaleType4KindE0ELNS_15FloatRoundStyleE2ESI_EENS1_15EpilogueDefaultEEEEEvvEEEEvNT_6ParamsE,"aw",@nobits
	.sectionflags	@""
	.align	16
	.zero		1024


//--------------------- .nv.shared.reserved.0     --------------------------
	.section	.nv.shared.reserved.0,"aw",@nobits
	.weak		__nv_reservedSMEM_offset_0_alias
	.size		__nv_reservedSMEM_offset_0_alias, 0, 0
	.other		__nv_reservedSMEM_offset_0_alias,@"STO_CUDA_RESERVED_SHARED STV_DEFAULT"
__nv_reservedSMEM_offset_0_alias:
	.zero		0


//--------------------- .nv.global                --------------------------
	.section	.nv.global,"aw",@nobits
.nv.global:
	.type		_ZN39_INTERNAL_e92aab20_4_k_cu_9e613ab1_32274cute1_E,@object
	.size		_ZN39_INTERNAL_e92aab20_4_k_cu_9e613ab1_32274cute1_E,(_ZN39_INTERNAL_e92aab20_4_k_cu_9e613ab1_32274cuda3std3__45__cpo6cbeginE - _ZN39_INTERNAL_e92aab20_4_k_cu_9e613ab1_32274cute1_E)
_ZN39_INTERNAL_e92aab20_4_k_cu_9e613ab1_32274cute1_E:
	.zero		1
	.type		_ZN39_INTERNAL_e92aab20_4_k_cu_9e613ab1_32274cuda3std3__45__cpo6cbeginE,@object
	.size		_ZN39_INTERNAL_e92aab20_4_k_cu_9e613ab1_32274cuda3std3__45__cpo6cbeginE,(_ZN39_INTERNAL_e92aab20_4_k_cu_9e613ab1_32274cuda3std3__48in_placeE - _ZN39_INTERNAL_e92aab20_4_k_cu_9e613ab1_32274cuda3std3__45__cpo6cbeginE)
_ZN39_INTERNAL_e92aab20_4_k_cu_9e613ab1_32274cuda3std3__45__cpo6cbeginE:
	.zero		1
	.type		_ZN39_INTERNAL_e92aab20_4_k_cu_9e613ab1_32274cuda3std3__48in_placeE,@object
	.size		_ZN39_INTERNAL_e92aab20_4_k_cu_9e613ab1_32274cuda3std3__48in_placeE,(_ZN39_INTERNAL_e92aab20_4_k_cu_9e613ab1_32274cuda3std6ranges3__45__cpo9iter_moveE - _ZN39_INTERNAL_e92aab20_4_k_cu_9e613ab1_32274cuda3std3__48in_placeE)
_ZN39_INTERNAL_e92aab20_4_k_cu_9e613ab1_32274cuda3std3__48in_placeE:
	.zero		1
	.type		_ZN39_INTERNAL_e92aab20_4_k_cu_9e613ab1_32274cuda3std6ranges3__45__cpo9iter_moveE,@object
	.size		_ZN39_INTERNAL_e92aab20_4_k_cu_9e613ab1_32274cuda3std6ranges3__45__cpo9iter_moveE,(_ZN39_INTERNAL_e92aab20_4_k_cu_9e613ab1_32274cuda3std3__45__cpo5beginE - _ZN39_INTERNAL_e92aab20_4_k_cu_9e613ab1_32274cuda3std6ranges3__45__cpo9iter_moveE)
_ZN39_INTERNAL_e92aab20_4_k_cu_9e613ab1_32274cuda3std6ranges3__45__cpo9iter_moveE:
	.zero		1
	.type		_ZN39_INTERNAL_e92aab20_4_k_cu_9e613ab1_32274cuda3std3__45__cpo5beginE,@object
	.size		_ZN39_INTERNAL_e92aab20_4_k_cu_9e613ab1_32274cuda3std3__45__cpo5beginE,(_ZN39_INTERNAL_e92aab20_4_k_cu_9e613ab1_32274cuda3std3__441_GLOBAL__N__e92aab20_4_k_cu_9e613ab1_32276ignoreE - _ZN39_INTERNAL_e92aab20_4_k_cu_9e613ab1_32274cuda3std3__45__cpo5beginE)
_ZN39_INTERNAL_e92aab20_4_k_cu_9e613ab1_32274cuda3std3__45__cpo5beginE:
	.zero		1
	.type		_ZN39_INTERNAL_e92aab20_4_k_cu_9e613ab1_32274cuda3std3__441_GLOBAL__N__e92aab20_4_k_cu_9e613ab1_32276ignoreE,@object
	.size		_ZN39_INTERNAL_e92aab20_4_k_cu_9e613ab1_32274cuda3std3__441_GLOBAL__N__e92aab20_4_k_cu_9e613ab1_32276ignoreE,(_ZN39_INTERNAL_e92aab20_4_k_cu_9e613ab1_32274cute7productE - _ZN39_INTERNAL_e92aab20_4_k_cu_9e613ab1_32274cuda3std3__441_GLOBAL__N__e92aab20_4_k_cu_9e613ab1_32276ignoreE)
_ZN39_INTERNAL_e92aab20_4_k_cu_9e613ab1_32274cuda3std3__441_GLOBAL__N__e92aab20_4_k_cu_9e613ab1_32276ignoreE:
	.zero		1
	.type		_ZN39_INTERNAL_e92aab20_4_k_cu_9e613ab1_32274cute7productE,@object
	.size		_ZN39_INTERNAL_e92aab20_4_k_cu_9e613ab1_32274cute7productE,(_ZN39_INTERNAL_e92aab20_4_k_cu_9e613ab1_32274cuda3std3__45__cpo3endE - _ZN39_INTERNAL_e92aab20_4_k_cu_9e613ab1_32274cute7productE)
_ZN39_INTERNAL_e92aab20_4_k_cu_9e613ab1_32274cute7productE:
	.zero		1
	.type		_ZN39_INTERNAL_e92aab20_4_k_cu_9e613ab1_32274cuda3std3__45__cpo3endE,@object
	.size		_ZN39_INTERNAL_e92aab20_4_k_cu_9e613ab1_32274cuda3std3__45__cpo3endE,(_ZN39_INTERNAL_e92aab20_4_k_cu_9e613ab1_32274cuda3std3__419piecewise_constructE - _ZN39_INTERNAL_e92aab20_4_k_cu_9e613ab1_32274cuda3std3__45__cpo3endE)
_ZN39_INTERNAL_e92aab20_4_k_cu_9e613ab1_32274cuda3std3__45__cpo3endE:
	.zero		1
	.type		_ZN39_INTERNAL_e92aab20_4_k_cu_9e613ab1_32274cuda3std3__419piecewise_constructE,@object
	.size		_ZN39_INTERNAL_e92aab20_4_k_cu_9e613ab1_32274cuda3std3__419piecewise_constructE,(_ZN39_INTERNAL_e92aab20_4_k_cu_9e613ab1_32274cuda3std3__45__cpo4cendE - _ZN39_INTERNAL_e92aab20_4_k_cu_9e613ab1_32274cuda3std3__419piecewise_constructE)
_ZN39_INTERNAL_e92aab20_4_k_cu_9e613ab1_32274cuda3std3__419piecewise_constructE:
	.zero		1
	.type		_ZN39_INTERNAL_e92aab20_4_k_cu_9e613ab1_32274cuda3std3__45__cpo4cendE,@object
	.size		_ZN39_INTERNAL_e92aab20_4_k_cu_9e613ab1_32274cuda3std3__45__cpo4cendE,(_ZN39_INTERNAL_e92aab20_4_k_cu_9e613ab1_32274cuda3std6ranges3__45__cpo4swapE - _ZN39_INTERNAL_e92aab20_4_k_cu_9e613ab1_32274cuda3std3__45__cpo4cendE)
_ZN39_INTERNAL_e92aab20_4_k_cu_9e613ab1_32274cuda3std3__45__cpo4cendE:
	.zero		1
	.type		_ZN39_INTERNAL_e92aab20_4_k_cu_9e613ab1_32274cuda3std6ranges3__45__cpo4swapE,@object
	.size		_ZN39_INTERNAL_e92aab20_4_k_cu_9e613ab1_32274cuda3std6ranges3__45__cpo4swapE,(.L_8 - _ZN39_INTERNAL_e92aab20_4_k_cu_9e613ab1_32274cuda3std6ranges3__45__cpo4swapE)
_ZN39_INTERNAL_e92aab20_4_k_cu_9e613ab1_32274cuda3std6ranges3__45__cpo4swapE:
	.zero		1
.L_8:


//--------------------- .nv.constant0._ZN7cutlass13device_kernelINS_4gemm6kernel13GemmUniversalIN4cute5tupleIJiiiiEEENS1_10collective13CollectiveMmaINS1_34MainloopSm90TmaGmmaWarpSpecializedILi5ENS5_IJNS4_1CILi1EEESB_SB_EEENS1_32KernelTmaWarpSpecializedPingpongEEENS5_IJNSA_ILi64EEESF_NSA_ILi128EEEEEENS_6half_tENS5_IJlSB_lEEESI_SJ_NS4_8TiledMMAINS4_8MMA_AtomIJNS4_4SM904GMMA25MMA_64x64x16_F32F16F16_SSILNSN_5MajorE0ELSP_0ELNSN_7ScaleInE1ELSQ_1EEEEEENS4_6LayoutISC_NS5_IJNSA_ILi0EEESU_SU_EEEEENS5_IJNS4_10UnderscoreESX_SX_EEEEENS4_13SM90_TMA_LOADENS4_14ComposedLayoutINS4_7SwizzleILi3ELi4ELi3EEENS4_18smem_ptr_flag_bitsILi16EEENST_INS5_IJNSA_ILi8EEESF_EEENS5_IJSF_SB_EEEEEEEvNS4_8identityES10_S1A_vS1B_EENS_8epilogue10collective6detail29Sm90TmaWarpSpecializedAdapterINS1E_15DefaultEpilogueISI_SJ_SJ_NS1D_6thread17LinearCombinationISI_Li1EffLNS1I_9ScaleType4KindE0ELNS_15FloatRoundStyleE2ESI_EENS1_15EpilogueDefaultEEEEEvvEEEEvNT_6ParamsE --------------------------
	.section	.nv.constant0._ZN7cutlass13device_kernelINS_4gemm6kernel13GemmUniversalIN4cute5tupleIJiiiiEEENS1_10collective13CollectiveMmaINS1_34MainloopSm90TmaGmmaWarpSpecializedILi5ENS5_IJNS4_1CILi1EEESB_SB_EEENS1_32KernelTmaWarpSpecializedPingpongEEENS5_IJNSA_ILi64EEESF_NSA_ILi128EEEEEENS_6half_tENS5_IJlSB_lEEESI_SJ_NS4_8TiledMMAINS4_8MMA_AtomIJNS4_4SM904GMMA25MMA_64x64x16_F32F16F16_SSILNSN_5MajorE0ELSP_0ELNSN_7ScaleInE1ELSQ_1EEEEEENS4_6LayoutISC_NS5_IJNSA_ILi0EEESU_SU_EEEEENS5_IJNS4_10UnderscoreESX_SX_EEEEENS4_13SM90_TMA_LOADENS4_14ComposedLayoutINS4_7SwizzleILi3ELi4ELi3EEENS4_18smem_ptr_flag_bitsILi16EEENST_INS5_IJNSA_ILi8EEESF_EEENS5_IJSF_SB_EEEEEEEvNS4_8identityES10_S1A_vS1B_EENS_8epilogue10collective6detail29Sm90TmaWarpSpecializedAdapterINS1E_15DefaultEpilogueISI_SJ_SJ_NS1D_6thread17LinearCombinationISI_Li1EffLNS1I_9ScaleType4KindE0ELNS_15FloatRoundStyleE2ESI_EENS1_15EpilogueDefaultEEEEEvvEEEEvNT_6ParamsE,"a",@progbits
	.sectionflags	@""
	.align	4
.nv.constant0._ZN7cutlass13device_kernelINS_4gemm6kernel13GemmUniversalIN4cute5tupleIJiiiiEEENS1_10collective13CollectiveMmaINS1_34MainloopSm90TmaGmmaWarpSpecializedILi5ENS5_IJNS4_1CILi1EEESB_SB_EEENS1_32KernelTmaWarpSpecializedPingpongEEENS5_IJNSA_ILi64EEESF_NSA_ILi128EEEEEENS_6half_tENS5_IJlSB_lEEESI_SJ_NS4_8TiledMMAINS4_8MMA_AtomIJNS4_4SM904GMMA25MMA_64x64x16_F32F16F16_SSILNSN_5MajorE0ELSP_0ELNSN_7ScaleInE1ELSQ_1EEEEEENS4_6LayoutISC_NS5_IJNSA_ILi0EEESU_SU_EEEEENS5_IJNS4_10UnderscoreESX_SX_EEEEENS4_13SM90_TMA_LOADENS4_14ComposedLayoutINS4_7SwizzleILi3ELi4ELi3EEENS4_18smem_ptr_flag_bitsILi16EEENST_INS5_IJNSA_ILi8EEESF_EEENS5_IJSF_SB_EEEEEEEvNS4_8identityES10_S1A_vS1B_EENS_8epilogue10collective6detail29Sm90TmaWarpSpecializedAdapterINS1E_15DefaultEpilogueISI_SJ_SJ_NS1D_6thread17LinearCombinationISI_Li1EffLNS1I_9ScaleType4KindE0ELNS_15FloatRoundStyleE2ESI_EENS1_15EpilogueDefaultEEEEEvvEEEEvNT_6ParamsE:
	.zero		1664


//--------------------- SYMBOLS --------------------------

	.type		.nv.reservedSmem.offset0,@object
	.size		.nv.reservedSmem.offset0,0x4
	.type		__assertfail,@function
